//
// Generated by NVIDIA NVVM Compiler
//
// Compiler Build ID: CL-36424714
// Cuda compilation tools, release 13.0, V13.0.88
// Based on NVVM 20.0.0
//

.version 9.0
.target sm_100
.address_size 64

	// .globl	_Z16int4_gemv_kernelPfPKfPKhPK6__halfiii
// _ZZ16int4_gemv_kernelPfPKfPKhPK6__halfiiiE9s_partial has been demoted
// _ZZ19int4_gemv_kernel_v3PfPKfPKhPK6__halfiiiE9s_partial has been demoted
// _ZZ19int4_gemv_kernel_v2PfPKfPKhPK6__halfiiiE9s_partial has been demoted
// _ZZ19int4_gemv_kernel_v4PfPKfPKhPK6__halfiiiE9s_partial has been demoted
// _ZZ19int4_gemv_kernel_v5PfPKfPKhPK6__halfiiiE9s_partial has been demoted
// _ZZ21int4_gemv_bias_kernelPfPKfPKhPK6__halfS1_iiiE9s_partial has been demoted
.extern .shared .align 16 .b8 smem[];

.visible .entry _Z16int4_gemv_kernelPfPKfPKhPK6__halfiii(
	.param .u64 .ptr .align 1 _Z16int4_gemv_kernelPfPKfPKhPK6__halfiii_param_0,
	.param .u64 .ptr .align 1 _Z16int4_gemv_kernelPfPKfPKhPK6__halfiii_param_1,
	.param .u64 .ptr .align 1 _Z16int4_gemv_kernelPfPKfPKhPK6__halfiii_param_2,
	.param .u64 .ptr .align 1 _Z16int4_gemv_kernelPfPKfPKhPK6__halfiii_param_3,
	.param .u32 _Z16int4_gemv_kernelPfPKfPKhPK6__halfiii_param_4,
	.param .u32 _Z16int4_gemv_kernelPfPKfPKhPK6__halfiii_param_5,
	.param .u32 _Z16int4_gemv_kernelPfPKfPKhPK6__halfiii_param_6
)
{
	.reg .pred 	%p<21>;
	.reg .b16 	%rs<7>;
	.reg .b32 	%r<62>;
	.reg .b32 	%f<37>;
	.reg .b64 	%rd<25>;
	// demoted variable
	.shared .align 4 .b8 _ZZ16int4_gemv_kernelPfPKfPKhPK6__halfiiiE9s_partial[128];
	ld.param.u64 	%rd8, [_Z16int4_gemv_kernelPfPKfPKhPK6__halfiii_param_0];
	ld.param.u64 	%rd9, [_Z16int4_gemv_kernelPfPKfPKhPK6__halfiii_param_1];
	ld.param.u64 	%rd10, [_Z16int4_gemv_kernelPfPKfPKhPK6__halfiii_param_2];
	ld.param.u64 	%rd11, [_Z16int4_gemv_kernelPfPKfPKhPK6__halfiii_param_3];
	ld.param.u32 	%r12, [_Z16int4_gemv_kernelPfPKfPKhPK6__halfiii_param_4];
	ld.param.u32 	%r10, [_Z16int4_gemv_kernelPfPKfPKhPK6__halfiii_param_5];
	ld.param.u32 	%r11, [_Z16int4_gemv_kernelPfPKfPKhPK6__halfiii_param_6];
	mov.u32 	%r1, %ctaid.x;
	setp.ge.s32 	%p1, %r1, %r12;
	@%p1 bra 	$L__BB0_14;
	mov.u32 	%r2, %tid.x;
	setp.ge.s32 	%p2, %r2, %r10;
	@%p2 bra 	$L__BB0_4;
	mov.u32 	%r3, %ntid.x;
	cvta.to.global.u64 	%rd1, %rd9;
	mov.u32 	%r14, smem;
	mov.u32 	%r60, %r2;
$L__BB0_3:
	mul.wide.s32 	%rd12, %r60, 4;
	add.s64 	%rd13, %rd1, %rd12;
	ld.global.nc.f32 	%f8, [%rd13];
	shl.b32 	%r13, %r60, 2;
	add.s32 	%r15, %r14, %r13;
	st.shared.f32 	[%r15], %f8;
	add.s32 	%r60, %r60, %r3;
	setp.lt.s32 	%p3, %r60, %r10;
	@%p3 bra 	$L__BB0_3;
$L__BB0_4:
	setp.ge.s32 	%p4, %r2, %r10;
	bar.sync 	0;
	cvt.u64.u32 	%rd2, %r1;
	cvt.s64.s32 	%rd3, %r11;
	mov.f32 	%f35, 0f00000000;
	@%p4 bra 	$L__BB0_7;
	mov.u32 	%r6, %ntid.x;
	cvta.to.global.u64 	%rd4, %rd11;
	cvta.to.global.u64 	%rd5, %rd10;
	mul.lo.s64 	%rd6, %rd3, %rd2;
	shr.u32 	%r16, %r10, 31;
	add.s32 	%r17, %r10, %r16;
	shr.s32 	%r18, %r17, 1;
	cvt.s64.s32 	%rd14, %r18;
	mul.lo.s64 	%rd7, %rd14, %rd2;
	mov.f32 	%f35, 0f00000000;
	mov.u32 	%r30, smem;
	mov.u32 	%r61, %r2;
$L__BB0_6:
	shr.s32 	%r19, %r61, 31;
	shr.u32 	%r20, %r19, 25;
	add.s32 	%r21, %r61, %r20;
	shr.s32 	%r22, %r21, 7;
	cvt.s64.s32 	%rd15, %r22;
	add.s64 	%rd16, %rd6, %rd15;
	shl.b64 	%rd17, %rd16, 1;
	add.s64 	%rd18, %rd4, %rd17;
	ld.global.nc.u16 	%rs1, [%rd18];
	// begin inline asm
	{  cvt.f32.f16 %f11, %rs1;}

	// end inline asm
	shr.u32 	%r23, %r61, 31;
	add.s32 	%r24, %r61, %r23;
	shr.s32 	%r25, %r24, 1;
	cvt.s64.s32 	%rd19, %r25;
	add.s64 	%rd20, %rd7, %rd19;
	add.s64 	%rd21, %rd5, %rd20;
	ld.global.nc.u8 	%rs2, [%rd21];
	cvt.u16.u8 	%rs3, %rs2;
	and.b32  	%r26, %r61, 1;
	setp.eq.b32 	%p5, %r26, 1;
	and.b16  	%rs4, %rs3, 15;
	shr.u16 	%rs5, %rs3, 4;
	selp.b16 	%rs6, %rs5, %rs4, %p5;
	cvt.u32.u16 	%r27, %rs6;
	add.s32 	%r28, %r27, -8;
	cvt.rn.f32.s32 	%f12, %r28;
	mul.f32 	%f13, %f11, %f12;
	shl.b32 	%r29, %r61, 2;
	add.s32 	%r31, %r30, %r29;
	ld.shared.f32 	%f14, [%r31];
	fma.rn.f32 	%f35, %f14, %f13, %f35;
	add.s32 	%r61, %r61, %r6;
	setp.lt.s32 	%p6, %r61, %r10;
	@%p6 bra 	$L__BB0_6;
$L__BB0_7:
	mov.b32 	%r32, %f35;
	shfl.sync.down.b32	%r33|%p7, %r32, 16, 31, -1;
	mov.b32 	%f15, %r33;
	add.f32 	%f16, %f35, %f15;
	mov.b32 	%r34, %f16;
	shfl.sync.down.b32	%r35|%p8, %r34, 8, 31, -1;
	mov.b32 	%f17, %r35;
	add.f32 	%f18, %f16, %f17;
	mov.b32 	%r36, %f18;
	shfl.sync.down.b32	%r37|%p9, %r36, 4, 31, -1;
	mov.b32 	%f19, %r37;
	add.f32 	%f20, %f18, %f19;
	mov.b32 	%r38, %f20;
	shfl.sync.down.b32	%r39|%p10, %r38, 2, 31, -1;
	mov.b32 	%f21, %r39;
	add.f32 	%f22, %f20, %f21;
	mov.b32 	%r40, %f22;
	shfl.sync.down.b32	%r41|%p11, %r40, 1, 31, -1;
	mov.b32 	%f23, %r41;
	add.f32 	%f4, %f22, %f23;
	and.b32  	%r9, %r2, 31;
	setp.ne.s32 	%p12, %r9, 0;
	@%p12 bra 	$L__BB0_9;
	shr.u32 	%r42, %r2, 3;
	mov.u32 	%r43, _ZZ16int4_gemv_kernelPfPKfPKhPK6__halfiiiE9s_partial;
	add.s32 	%r44, %r43, %r42;
	st.shared.f32 	[%r44], %f4;
$L__BB0_9:
	bar.sync 	0;
	setp.gt.u32 	%p13, %r2, 31;
	@%p13 bra 	$L__BB0_14;
	mov.u32 	%r45, %ntid.x;
	shr.u32 	%r46, %r45, 5;
	setp.ge.u32 	%p14, %r9, %r46;
	mov.f32 	%f36, 0f00000000;
	@%p14 bra 	$L__BB0_12;
	shl.b32 	%r47, %r9, 2;
	mov.u32 	%r48, _ZZ16int4_gemv_kernelPfPKfPKhPK6__halfiiiE9s_partial;
	add.s32 	%r49, %r48, %r47;
	ld.shared.f32 	%f36, [%r49];
$L__BB0_12:
	setp.ne.s32 	%p15, %r9, 0;
	mov.b32 	%r50, %f36;
	shfl.sync.down.b32	%r51|%p16, %r50, 16, 31, -1;
	mov.b32 	%f25, %r51;
	add.f32 	%f26, %f36, %f25;
	mov.b32 	%r52, %f26;
	shfl.sync.down.b32	%r53|%p17, %r52, 8, 31, -1;
	mov.b32 	%f27, %r53;
	add.f32 	%f28, %f26, %f27;
	mov.b32 	%r54, %f28;
	shfl.sync.down.b32	%r55|%p18, %r54, 4, 31, -1;
	mov.b32 	%f29, %r55;
	add.f32 	%f30, %f28, %f29;
	mov.b32 	%r56, %f30;
	shfl.sync.down.b32	%r57|%p19, %r56, 2, 31, -1;
	mov.b32 	%f31, %r57;
	add.f32 	%f32, %f30, %f31;
	mov.b32 	%r58, %f32;
	shfl.sync.down.b32	%r59|%p20, %r58, 1, 31, -1;
	mov.b32 	%f33, %r59;
	add.f32 	%f7, %f32, %f33;
	@%p15 bra 	$L__BB0_14;
	cvta.to.global.u64 	%rd22, %rd8;
	shl.b64 	%rd23, %rd2, 2;
	add.s64 	%rd24, %rd22, %rd23;
	st.global.f32 	[%rd24], %f7;
$L__BB0_14:
	ret;

}
	// .globl	_Z19int4_gemv_kernel_v3PfPKfPKhPK6__halfiii
.visible .entry _Z19int4_gemv_kernel_v3PfPKfPKhPK6__halfiii(
	.param .u64 .ptr .align 1 _Z19int4_gemv_kernel_v3PfPKfPKhPK6__halfiii_param_0,
	.param .u64 .ptr .align 1 _Z19int4_gemv_kernel_v3PfPKfPKhPK6__halfiii_param_1,
	.param .u64 .ptr .align 1 _Z19int4_gemv_kernel_v3PfPKfPKhPK6__halfiii_param_2,
	.param .u64 .ptr .align 1 _Z19int4_gemv_kernel_v3PfPKfPKhPK6__halfiii_param_3,
	.param .u32 _Z19int4_gemv_kernel_v3PfPKfPKhPK6__halfiii_param_4,
	.param .u32 _Z19int4_gemv_kernel_v3PfPKfPKhPK6__halfiii_param_5,
	.param .u32 _Z19int4_gemv_kernel_v3PfPKfPKhPK6__halfiii_param_6
)
{
	.reg .pred 	%p<30>;
	.reg .b16 	%rs<10>;
	.reg .b32 	%r<237>;
	.reg .b32 	%f<164>;
	.reg .b64 	%rd<49>;
	// demoted variable
	.shared .align 4 .b8 _ZZ19int4_gemv_kernel_v3PfPKfPKhPK6__halfiiiE9s_partial[128];
	ld.param.u64 	%rd12, [_Z19int4_gemv_kernel_v3PfPKfPKhPK6__halfiii_param_1];
	ld.param.u64 	%rd10, [_Z19int4_gemv_kernel_v3PfPKfPKhPK6__halfiii_param_2];
	ld.param.u64 	%rd11, [_Z19int4_gemv_kernel_v3PfPKfPKhPK6__halfiii_param_3];
	ld.param.u32 	%r60, [_Z19int4_gemv_kernel_v3PfPKfPKhPK6__halfiii_param_4];
	ld.param.u32 	%r58, [_Z19int4_gemv_kernel_v3PfPKfPKhPK6__halfiii_param_5];
	ld.param.u32 	%r59, [_Z19int4_gemv_kernel_v3PfPKfPKhPK6__halfiii_param_6];
	cvta.to.global.u64 	%rd1, %rd12;
	mov.u32 	%r1, %ctaid.x;
	setp.ge.s32 	%p1, %r1, %r60;
	@%p1 bra 	$L__BB1_24;
	shr.s32 	%r61, %r58, 31;
	shr.u32 	%r62, %r61, 30;
	add.s32 	%r63, %r58, %r62;
	shr.s32 	%r2, %r63, 2;
	mov.u32 	%r3, %tid.x;
	setp.ge.s32 	%p2, %r3, %r2;
	@%p2 bra 	$L__BB1_8;
	mov.u32 	%r4, %ntid.x;
	add.s32 	%r64, %r3, %r4;
	max.u32 	%r65, %r2, %r64;
	setp.lt.u32 	%p3, %r64, %r2;
	selp.u32 	%r66, 1, 0, %p3;
	add.s32 	%r67, %r64, %r66;
	sub.s32 	%r68, %r65, %r67;
	div.u32 	%r69, %r68, %r4;
	add.s32 	%r5, %r69, %r66;
	and.b32  	%r70, %r5, 3;
	setp.eq.s32 	%p4, %r70, 3;
	mov.u32 	%r229, %r3;
	@%p4 bra 	$L__BB1_5;
	add.s32 	%r71, %r5, 1;
	and.b32  	%r72, %r71, 3;
	mul.wide.u32 	%rd13, %r3, 16;
	add.s64 	%rd48, %rd1, %rd13;
	mul.wide.u32 	%rd3, %r4, 16;
	shl.b32 	%r73, %r3, 4;
	mov.u32 	%r74, smem;
	add.s32 	%r223, %r74, %r73;
	shl.b32 	%r7, %r4, 4;
	neg.s32 	%r222, %r72;
	mad.lo.s32 	%r229, %r4, %r72, %r3;
$L__BB1_4:
	.pragma "nounroll";
	ld.global.nc.v4.f32 	{%f14, %f15, %f16, %f17}, [%rd48];
	st.shared.v4.f32 	[%r223], {%f14, %f15, %f16, %f17};
	add.s64 	%rd48, %rd48, %rd3;
	add.s32 	%r223, %r223, %r7;
	add.s32 	%r222, %r222, 1;
	setp.ne.s32 	%p5, %r222, 0;
	@%p5 bra 	$L__BB1_4;
$L__BB1_5:
	setp.lt.u32 	%p6, %r5, 3;
	@%p6 bra 	$L__BB1_8;
	shl.b32 	%r75, %r4, 1;
	add.s32 	%r228, %r229, %r75;
	shl.b32 	%r16, %r4, 2;
	mad.lo.s32 	%r227, %r4, 3, %r229;
	add.s32 	%r226, %r4, %r229;
	shl.b32 	%r19, %r4, 4;
	shl.b32 	%r76, %r229, 4;
	mov.u32 	%r77, smem;
	add.s32 	%r225, %r77, %r76;
	shl.b32 	%r21, %r4, 6;
	shl.b32 	%r22, %r4, 5;
	mul.lo.s32 	%r23, %r4, 48;
$L__BB1_7:
	mul.wide.u32 	%rd14, %r229, 16;
	add.s64 	%rd15, %rd1, %rd14;
	ld.global.nc.v4.f32 	{%f18, %f19, %f20, %f21}, [%rd15];
	st.shared.v4.f32 	[%r225], {%f18, %f19, %f20, %f21};
	add.s32 	%r78, %r229, %r4;
	add.s32 	%r79, %r225, %r19;
	mul.wide.u32 	%rd16, %r226, 16;
	add.s64 	%rd17, %rd1, %rd16;
	ld.global.nc.v4.f32 	{%f22, %f23, %f24, %f25}, [%rd17];
	st.shared.v4.f32 	[%r79], {%f22, %f23, %f24, %f25};
	add.s32 	%r80, %r78, %r4;
	add.s32 	%r81, %r225, %r22;
	mul.wide.u32 	%rd18, %r228, 16;
	add.s64 	%rd19, %rd1, %rd18;
	ld.global.nc.v4.f32 	{%f26, %f27, %f28, %f29}, [%rd19];
	st.shared.v4.f32 	[%r81], {%f26, %f27, %f28, %f29};
	add.s32 	%r82, %r80, %r4;
	add.s32 	%r83, %r225, %r23;
	mul.wide.u32 	%rd20, %r227, 16;
	add.s64 	%rd21, %rd1, %rd20;
	ld.global.nc.v4.f32 	{%f30, %f31, %f32, %f33}, [%rd21];
	st.shared.v4.f32 	[%r83], {%f30, %f31, %f32, %f33};
	add.s32 	%r229, %r82, %r4;
	add.s32 	%r228, %r228, %r16;
	add.s32 	%r227, %r227, %r16;
	add.s32 	%r226, %r226, %r16;
	add.s32 	%r225, %r225, %r21;
	setp.lt.s32 	%p7, %r229, %r2;
	@%p7 bra 	$L__BB1_7;
$L__BB1_8:
	bar.sync 	0;
	cvt.u64.u32 	%rd6, %r1;
	shr.u32 	%r84, %r58, 31;
	add.s32 	%r85, %r58, %r84;
	shr.s32 	%r86, %r85, 1;
	cvt.s64.s32 	%rd22, %r86;
	cvta.to.global.u64 	%rd23, %rd10;
	mad.lo.s64 	%rd7, %rd22, %rd6, %rd23;
	cvt.s64.s32 	%rd24, %r59;
	mul.lo.s64 	%rd25, %rd24, %rd6;
	cvta.to.global.u64 	%rd26, %rd11;
	shl.b64 	%rd27, %rd25, 1;
	add.s64 	%rd8, %rd26, %rd27;
	shr.u32 	%r88, %r61, 29;
	add.s32 	%r89, %r58, %r88;
	shr.s32 	%r34, %r89, 3;
	setp.ge.s32 	%p8, %r3, %r34;
	mov.f32 	%f160, 0f00000000;
	@%p8 bra 	$L__BB1_14;
	mov.u32 	%r35, %ntid.x;
	add.s32 	%r36, %r3, %r35;
	max.u32 	%r90, %r34, %r36;
	setp.lt.u32 	%p9, %r36, %r34;
	selp.u32 	%r91, 1, 0, %p9;
	add.s32 	%r92, %r36, %r91;
	sub.s32 	%r93, %r90, %r92;
	div.u32 	%r94, %r93, %r35;
	add.s32 	%r37, %r94, %r91;
	and.b32  	%r95, %r37, 1;
	setp.eq.b32 	%p10, %r95, 1;
	mov.f32 	%f160, 0f00000000;
	mov.u32 	%r235, %r3;
	@%p10 bra 	$L__BB1_11;
	shl.b32 	%r96, %r3, 2;
	cvt.u64.u32 	%rd28, %r96;
	add.s64 	%rd29, %rd7, %rd28;
	ld.global.nc.u32 	%r97, [%rd29];
	shr.u32 	%r98, %r3, 4;
	mul.wide.u32 	%rd30, %r98, 2;
	add.s64 	%rd31, %rd8, %rd30;
	ld.global.nc.u16 	%rs1, [%rd31];
	// begin inline asm
	{  cvt.f32.f16 %f37, %rs1;}

	// end inline asm
	and.b32  	%r99, %r97, 15;
	add.s32 	%r100, %r99, -8;
	shr.u32 	%r101, %r97, 4;
	and.b32  	%r102, %r101, 15;
	add.s32 	%r103, %r102, -8;
	shr.u32 	%r104, %r97, 8;
	and.b32  	%r105, %r104, 15;
	add.s32 	%r106, %r105, -8;
	shr.u32 	%r107, %r97, 12;
	and.b32  	%r108, %r107, 15;
	add.s32 	%r109, %r108, -8;
	shr.u32 	%r110, %r97, 16;
	and.b32  	%r111, %r110, 15;
	add.s32 	%r112, %r111, -8;
	shr.u32 	%r113, %r97, 20;
	and.b32  	%r114, %r113, 15;
	add.s32 	%r115, %r114, -8;
	shr.u32 	%r116, %r97, 24;
	and.b32  	%r117, %r116, 15;
	add.s32 	%r118, %r117, -8;
	shr.u32 	%r119, %r97, 28;
	add.s32 	%r120, %r119, -8;
	shl.b32 	%r121, %r3, 5;
	mov.u32 	%r122, smem;
	add.s32 	%r123, %r122, %r121;
	ld.shared.v4.f32 	{%f38, %f39, %f40, %f41}, [%r123];
	cvt.rn.f32.s32 	%f42, %r100;
	mul.f32 	%f43, %f37, %f42;
	fma.rn.f32 	%f44, %f38, %f43, 0f00000000;
	cvt.rn.f32.s32 	%f45, %r103;
	mul.f32 	%f46, %f37, %f45;
	fma.rn.f32 	%f47, %f39, %f46, %f44;
	cvt.rn.f32.s32 	%f48, %r106;
	mul.f32 	%f49, %f37, %f48;
	fma.rn.f32 	%f50, %f40, %f49, %f47;
	cvt.rn.f32.s32 	%f51, %r109;
	mul.f32 	%f52, %f37, %f51;
	fma.rn.f32 	%f53, %f41, %f52, %f50;
	ld.shared.v4.f32 	{%f54, %f55, %f56, %f57}, [%r123+16];
	cvt.rn.f32.s32 	%f58, %r112;
	mul.f32 	%f59, %f37, %f58;
	fma.rn.f32 	%f60, %f54, %f59, %f53;
	cvt.rn.f32.s32 	%f61, %r115;
	mul.f32 	%f62, %f37, %f61;
	fma.rn.f32 	%f63, %f55, %f62, %f60;
	cvt.rn.f32.s32 	%f64, %r118;
	mul.f32 	%f65, %f37, %f64;
	fma.rn.f32 	%f66, %f56, %f65, %f63;
	cvt.rn.f32.s32 	%f67, %r120;
	mul.f32 	%f68, %f37, %f67;
	fma.rn.f32 	%f160, %f57, %f68, %f66;
	mov.u32 	%r235, %r36;
$L__BB1_11:
	setp.eq.s32 	%p11, %r37, 0;
	@%p11 bra 	$L__BB1_14;
	shl.b32 	%r124, %r235, 5;
	mov.u32 	%r125, smem;
	add.s32 	%r234, %r125, %r124;
	add.s32 	%r233, %r35, %r235;
	shl.b32 	%r232, %r233, 2;
	shl.b32 	%r231, %r235, 2;
$L__BB1_13:
	cvt.u64.u32 	%rd32, %r231;
	add.s64 	%rd33, %rd7, %rd32;
	ld.global.nc.u32 	%r126, [%rd33];
	shr.u32 	%r127, %r235, 4;
	mul.wide.u32 	%rd34, %r127, 2;
	add.s64 	%rd35, %rd8, %rd34;
	ld.global.nc.u16 	%rs2, [%rd35];
	// begin inline asm
	{  cvt.f32.f16 %f69, %rs2;}

	// end inline asm
	and.b32  	%r128, %r126, 15;
	add.s32 	%r129, %r128, -8;
	shr.u32 	%r130, %r126, 4;
	and.b32  	%r131, %r130, 15;
	add.s32 	%r132, %r131, -8;
	shr.u32 	%r133, %r126, 8;
	and.b32  	%r134, %r133, 15;
	add.s32 	%r135, %r134, -8;
	shr.u32 	%r136, %r126, 12;
	and.b32  	%r137, %r136, 15;
	add.s32 	%r138, %r137, -8;
	shr.u32 	%r139, %r126, 16;
	and.b32  	%r140, %r139, 15;
	add.s32 	%r141, %r140, -8;
	shr.u32 	%r142, %r126, 20;
	and.b32  	%r143, %r142, 15;
	add.s32 	%r144, %r143, -8;
	shr.u32 	%r145, %r126, 24;
	and.b32  	%r146, %r145, 15;
	add.s32 	%r147, %r146, -8;
	shr.u32 	%r148, %r126, 28;
	add.s32 	%r149, %r148, -8;
	ld.shared.v4.f32 	{%f71, %f72, %f73, %f74}, [%r234];
	cvt.rn.f32.s32 	%f75, %r129;
	mul.f32 	%f76, %f69, %f75;
	fma.rn.f32 	%f77, %f71, %f76, %f160;
	cvt.rn.f32.s32 	%f78, %r132;
	mul.f32 	%f79, %f69, %f78;
	fma.rn.f32 	%f80, %f72, %f79, %f77;
	cvt.rn.f32.s32 	%f81, %r135;
	mul.f32 	%f82, %f69, %f81;
	fma.rn.f32 	%f83, %f73, %f82, %f80;
	cvt.rn.f32.s32 	%f84, %r138;
	mul.f32 	%f85, %f69, %f84;
	fma.rn.f32 	%f86, %f74, %f85, %f83;
	ld.shared.v4.f32 	{%f87, %f88, %f89, %f90}, [%r234+16];
	cvt.rn.f32.s32 	%f91, %r141;
	mul.f32 	%f92, %f69, %f91;
	fma.rn.f32 	%f93, %f87, %f92, %f86;
	cvt.rn.f32.s32 	%f94, %r144;
	mul.f32 	%f95, %f69, %f94;
	fma.rn.f32 	%f96, %f88, %f95, %f93;
	cvt.rn.f32.s32 	%f97, %r147;
	mul.f32 	%f98, %f69, %f97;
	fma.rn.f32 	%f99, %f89, %f98, %f96;
	cvt.rn.f32.s32 	%f100, %r149;
	mul.f32 	%f101, %f69, %f100;
	fma.rn.f32 	%f102, %f90, %f101, %f99;
	add.s32 	%r150, %r235, %r35;
	cvt.u64.u32 	%rd36, %r232;
	add.s64 	%rd37, %rd7, %rd36;
	ld.global.nc.u32 	%r151, [%rd37];
	shr.u32 	%r152, %r233, 4;
	mul.wide.u32 	%rd38, %r152, 2;
	add.s64 	%rd39, %rd8, %rd38;
	ld.global.nc.u16 	%rs3, [%rd39];
	// begin inline asm
	{  cvt.f32.f16 %f70, %rs3;}

	// end inline asm
	and.b32  	%r153, %r151, 15;
	add.s32 	%r154, %r153, -8;
	shr.u32 	%r155, %r151, 4;
	and.b32  	%r156, %r155, 15;
	add.s32 	%r157, %r156, -8;
	shr.u32 	%r158, %r151, 8;
	and.b32  	%r159, %r158, 15;
	add.s32 	%r160, %r159, -8;
	shr.u32 	%r161, %r151, 12;
	and.b32  	%r162, %r161, 15;
	add.s32 	%r163, %r162, -8;
	shr.u32 	%r164, %r151, 16;
	and.b32  	%r165, %r164, 15;
	add.s32 	%r166, %r165, -8;
	shr.u32 	%r167, %r151, 20;
	and.b32  	%r168, %r167, 15;
	add.s32 	%r169, %r168, -8;
	shr.u32 	%r170, %r151, 24;
	and.b32  	%r171, %r170, 15;
	add.s32 	%r172, %r171, -8;
	shr.u32 	%r173, %r151, 28;
	add.s32 	%r174, %r173, -8;
	shl.b32 	%r175, %r35, 5;
	add.s32 	%r176, %r234, %r175;
	ld.shared.v4.f32 	{%f103, %f104, %f105, %f106}, [%r176];
	cvt.rn.f32.s32 	%f107, %r154;
	mul.f32 	%f108, %f70, %f107;
	fma.rn.f32 	%f109, %f103, %f108, %f102;
	cvt.rn.f32.s32 	%f110, %r157;
	mul.f32 	%f111, %f70, %f110;
	fma.rn.f32 	%f112, %f104, %f111, %f109;
	cvt.rn.f32.s32 	%f113, %r160;
	mul.f32 	%f114, %f70, %f113;
	fma.rn.f32 	%f115, %f105, %f114, %f112;
	cvt.rn.f32.s32 	%f116, %r163;
	mul.f32 	%f117, %f70, %f116;
	fma.rn.f32 	%f118, %f106, %f117, %f115;
	ld.shared.v4.f32 	{%f119, %f120, %f121, %f122}, [%r176+16];
	cvt.rn.f32.s32 	%f123, %r166;
	mul.f32 	%f124, %f70, %f123;
	fma.rn.f32 	%f125, %f119, %f124, %f118;
	cvt.rn.f32.s32 	%f126, %r169;
	mul.f32 	%f127, %f70, %f126;
	fma.rn.f32 	%f128, %f120, %f127, %f125;
	cvt.rn.f32.s32 	%f129, %r172;
	mul.f32 	%f130, %f70, %f129;
	fma.rn.f32 	%f131, %f121, %f130, %f128;
	cvt.rn.f32.s32 	%f132, %r174;
	mul.f32 	%f133, %f70, %f132;
	fma.rn.f32 	%f160, %f122, %f133, %f131;
	add.s32 	%r235, %r150, %r35;
	shl.b32 	%r177, %r35, 6;
	add.s32 	%r234, %r234, %r177;
	shl.b32 	%r178, %r35, 1;
	add.s32 	%r233, %r233, %r178;
	shl.b32 	%r179, %r35, 3;
	add.s32 	%r232, %r232, %r179;
	add.s32 	%r231, %r231, %r179;
	setp.lt.s32 	%p12, %r235, %r34;
	@%p12 bra 	$L__BB1_13;
$L__BB1_14:
	shl.b32 	%r180, %r34, 3;
	add.s32 	%r236, %r180, %r3;
	setp.ge.s32 	%p13, %r236, %r58;
	@%p13 bra 	$L__BB1_17;
	mov.u32 	%r54, %ntid.x;
	mov.u32 	%r192, smem;
$L__BB1_16:
	shr.s32 	%r181, %r236, 31;
	shr.u32 	%r182, %r181, 25;
	add.s32 	%r183, %r236, %r182;
	shr.s32 	%r184, %r183, 7;
	mul.wide.s32 	%rd40, %r184, 2;
	add.s64 	%rd41, %rd8, %rd40;
	ld.global.nc.u16 	%rs4, [%rd41];
	// begin inline asm
	{  cvt.f32.f16 %f134, %rs4;}

	// end inline asm
	shr.u32 	%r185, %r236, 31;
	add.s32 	%r186, %r236, %r185;
	shr.s32 	%r187, %r186, 1;
	cvt.s64.s32 	%rd42, %r187;
	add.s64 	%rd43, %rd7, %rd42;
	ld.global.nc.u8 	%rs5, [%rd43];
	cvt.u16.u8 	%rs6, %rs5;
	and.b32  	%r188, %r236, 1;
	setp.eq.b32 	%p14, %r188, 1;
	and.b16  	%rs7, %rs6, 15;
	shr.u16 	%rs8, %rs6, 4;
	selp.b16 	%rs9, %rs8, %rs7, %p14;
	cvt.u32.u16 	%r189, %rs9;
	add.s32 	%r190, %r189, -8;
	cvt.rn.f32.s32 	%f135, %r190;
	mul.f32 	%f136, %f134, %f135;
	shl.b32 	%r191, %r236, 2;
	add.s32 	%r193, %r192, %r191;
	ld.shared.f32 	%f137, [%r193];
	fma.rn.f32 	%f160, %f137, %f136, %f160;
	add.s32 	%r236, %r236, %r54;
	setp.lt.s32 	%p15, %r236, %r58;
	@%p15 bra 	$L__BB1_16;
$L__BB1_17:
	mov.b32 	%r194, %f160;
	shfl.sync.down.b32	%r195|%p16, %r194, 16, 31, -1;
	mov.b32 	%f138, %r195;
	add.f32 	%f139, %f160, %f138;
	mov.b32 	%r196, %f139;
	shfl.sync.down.b32	%r197|%p17, %r196, 8, 31, -1;
	mov.b32 	%f140, %r197;
	add.f32 	%f141, %f139, %f140;
	mov.b32 	%r198, %f141;
	shfl.sync.down.b32	%r199|%p18, %r198, 4, 31, -1;
	mov.b32 	%f142, %r199;
	add.f32 	%f143, %f141, %f142;
	mov.b32 	%r200, %f143;
	shfl.sync.down.b32	%r201|%p19, %r200, 2, 31, -1;
	mov.b32 	%f144, %r201;
	add.f32 	%f145, %f143, %f144;
	mov.b32 	%r202, %f145;
	shfl.sync.down.b32	%r203|%p20, %r202, 1, 31, -1;
	mov.b32 	%f146, %r203;
	add.f32 	%f10, %f145, %f146;
	and.b32  	%r57, %r3, 31;
	setp.ne.s32 	%p21, %r57, 0;
	@%p21 bra 	$L__BB1_19;
	shr.u32 	%r204, %r3, 3;
	mov.u32 	%r205, _ZZ19int4_gemv_kernel_v3PfPKfPKhPK6__halfiiiE9s_partial;
	add.s32 	%r206, %r205, %r204;
	st.shared.f32 	[%r206], %f10;
$L__BB1_19:
	bar.sync 	0;
	setp.gt.u32 	%p22, %r3, 31;
	@%p22 bra 	$L__BB1_24;
	mov.u32 	%r207, %ntid.x;
	shr.u32 	%r208, %r207, 5;
	setp.ge.u32 	%p23, %r57, %r208;
	mov.f32 	%f163, 0f00000000;
	@%p23 bra 	$L__BB1_22;
	shl.b32 	%r209, %r57, 2;
	mov.u32 	%r210, _ZZ19int4_gemv_kernel_v3PfPKfPKhPK6__halfiiiE9s_partial;
	add.s32 	%r211, %r210, %r209;
	ld.shared.f32 	%f163, [%r211];
$L__BB1_22:
	setp.ne.s32 	%p24, %r57, 0;
	mov.b32 	%r212, %f163;
	shfl.sync.down.b32	%r213|%p25, %r212, 16, 31, -1;
	mov.b32 	%f148, %r213;
	add.f32 	%f149, %f163, %f148;
	mov.b32 	%r214, %f149;
	shfl.sync.down.b32	%r215|%p26, %r214, 8, 31, -1;
	mov.b32 	%f150, %r215;
	add.f32 	%f151, %f149, %f150;
	mov.b32 	%r216, %f151;
	shfl.sync.down.b32	%r217|%p27, %r216, 4, 31, -1;
	mov.b32 	%f152, %r217;
	add.f32 	%f153, %f151, %f152;
	mov.b32 	%r218, %f153;
	shfl.sync.down.b32	%r219|%p28, %r218, 2, 31, -1;
	mov.b32 	%f154, %r219;
	add.f32 	%f155, %f153, %f154;
	mov.b32 	%r220, %f155;
	shfl.sync.down.b32	%r221|%p29, %r220, 1, 31, -1;
	mov.b32 	%f156, %r221;
	add.f32 	%f13, %f155, %f156;
	@%p24 bra 	$L__BB1_24;
	ld.param.u64 	%rd47, [_Z19int4_gemv_kernel_v3PfPKfPKhPK6__halfiii_param_0];
	cvta.to.global.u64 	%rd44, %rd47;
	shl.b64 	%rd45, %rd6, 2;
	add.s64 	%rd46, %rd44, %rd45;
	st.global.f32 	[%rd46], %f13;
$L__BB1_24:
	ret;

}
	// .globl	_Z19int4_gemv_kernel_v2PfPKfPKhPK6__halfiii
.visible .entry _Z19int4_gemv_kernel_v2PfPKfPKhPK6__halfiii(
	.param .u64 .ptr .align 1 _Z19int4_gemv_kernel_v2PfPKfPKhPK6__halfiii_param_0,
	.param .u64 .ptr .align 1 _Z19int4_gemv_kernel_v2PfPKfPKhPK6__halfiii_param_1,
	.param .u64 .ptr .align 1 _Z19int4_gemv_kernel_v2PfPKfPKhPK6__halfiii_param_2,
	.param .u64 .ptr .align 1 _Z19int4_gemv_kernel_v2PfPKfPKhPK6__halfiii_param_3,
	.param .u32 _Z19int4_gemv_kernel_v2PfPKfPKhPK6__halfiii_param_4,
	.param .u32 _Z19int4_gemv_kernel_v2PfPKfPKhPK6__halfiii_param_5,
	.param .u32 _Z19int4_gemv_kernel_v2PfPKfPKhPK6__halfiii_param_6
)
{
	.reg .pred 	%p<30>;
	.reg .b16 	%rs<43>;
	.reg .b32 	%r<209>;
	.reg .b32 	%f<125>;
	.reg .b64 	%rd<60>;
	// demoted variable
	.shared .align 4 .b8 _ZZ19int4_gemv_kernel_v2PfPKfPKhPK6__halfiiiE9s_partial[128];
	ld.param.u64 	%rd9, [_Z19int4_gemv_kernel_v2PfPKfPKhPK6__halfiii_param_0];
	ld.param.u64 	%rd12, [_Z19int4_gemv_kernel_v2PfPKfPKhPK6__halfiii_param_1];
	ld.param.u64 	%rd10, [_Z19int4_gemv_kernel_v2PfPKfPKhPK6__halfiii_param_2];
	ld.param.u64 	%rd11, [_Z19int4_gemv_kernel_v2PfPKfPKhPK6__halfiii_param_3];
	ld.param.u32 	%r66, [_Z19int4_gemv_kernel_v2PfPKfPKhPK6__halfiii_param_4];
	ld.param.u32 	%r64, [_Z19int4_gemv_kernel_v2PfPKfPKhPK6__halfiii_param_5];
	ld.param.u32 	%r65, [_Z19int4_gemv_kernel_v2PfPKfPKhPK6__halfiii_param_6];
	cvta.to.global.u64 	%rd1, %rd12;
	mov.u32 	%r1, %ctaid.x;
	setp.ge.s32 	%p1, %r1, %r66;
	@%p1 bra 	$L__BB2_24;
	shr.s32 	%r67, %r64, 31;
	shr.u32 	%r68, %r67, 30;
	add.s32 	%r69, %r64, %r68;
	shr.s32 	%r2, %r69, 2;
	mov.u32 	%r3, %tid.x;
	setp.ge.s32 	%p2, %r3, %r2;
	@%p2 bra 	$L__BB2_8;
	mov.u32 	%r4, %ntid.x;
	add.s32 	%r70, %r3, %r4;
	max.u32 	%r71, %r2, %r70;
	setp.lt.u32 	%p3, %r70, %r2;
	selp.u32 	%r72, 1, 0, %p3;
	add.s32 	%r73, %r70, %r72;
	sub.s32 	%r74, %r71, %r73;
	div.u32 	%r75, %r74, %r4;
	add.s32 	%r5, %r75, %r72;
	and.b32  	%r76, %r5, 3;
	setp.eq.s32 	%p4, %r76, 3;
	mov.u32 	%r199, %r3;
	@%p4 bra 	$L__BB2_5;
	add.s32 	%r77, %r5, 1;
	and.b32  	%r78, %r77, 3;
	mul.wide.u32 	%rd13, %r3, 16;
	add.s64 	%rd59, %rd1, %rd13;
	mul.wide.u32 	%rd3, %r4, 16;
	shl.b32 	%r79, %r3, 4;
	mov.u32 	%r80, smem;
	add.s32 	%r193, %r80, %r79;
	shl.b32 	%r7, %r4, 4;
	neg.s32 	%r192, %r78;
	mad.lo.s32 	%r199, %r4, %r78, %r3;
$L__BB2_4:
	.pragma "nounroll";
	ld.global.nc.v4.f32 	{%f14, %f15, %f16, %f17}, [%rd59];
	st.shared.v4.f32 	[%r193], {%f14, %f15, %f16, %f17};
	add.s64 	%rd59, %rd59, %rd3;
	add.s32 	%r193, %r193, %r7;
	add.s32 	%r192, %r192, 1;
	setp.ne.s32 	%p5, %r192, 0;
	@%p5 bra 	$L__BB2_4;
$L__BB2_5:
	setp.lt.u32 	%p6, %r5, 3;
	@%p6 bra 	$L__BB2_8;
	shl.b32 	%r81, %r4, 1;
	add.s32 	%r198, %r199, %r81;
	shl.b32 	%r16, %r4, 2;
	mad.lo.s32 	%r197, %r4, 3, %r199;
	add.s32 	%r196, %r4, %r199;
	shl.b32 	%r19, %r4, 4;
	shl.b32 	%r82, %r199, 4;
	mov.u32 	%r83, smem;
	add.s32 	%r195, %r83, %r82;
	shl.b32 	%r21, %r4, 6;
	shl.b32 	%r22, %r4, 5;
	mul.lo.s32 	%r23, %r4, 48;
$L__BB2_7:
	mul.wide.u32 	%rd14, %r199, 16;
	add.s64 	%rd15, %rd1, %rd14;
	ld.global.nc.v4.f32 	{%f18, %f19, %f20, %f21}, [%rd15];
	st.shared.v4.f32 	[%r195], {%f18, %f19, %f20, %f21};
	add.s32 	%r84, %r199, %r4;
	add.s32 	%r85, %r195, %r19;
	mul.wide.u32 	%rd16, %r196, 16;
	add.s64 	%rd17, %rd1, %rd16;
	ld.global.nc.v4.f32 	{%f22, %f23, %f24, %f25}, [%rd17];
	st.shared.v4.f32 	[%r85], {%f22, %f23, %f24, %f25};
	add.s32 	%r86, %r84, %r4;
	add.s32 	%r87, %r195, %r22;
	mul.wide.u32 	%rd18, %r198, 16;
	add.s64 	%rd19, %rd1, %rd18;
	ld.global.nc.v4.f32 	{%f26, %f27, %f28, %f29}, [%rd19];
	st.shared.v4.f32 	[%r87], {%f26, %f27, %f28, %f29};
	add.s32 	%r88, %r86, %r4;
	add.s32 	%r89, %r195, %r23;
	mul.wide.u32 	%rd20, %r197, 16;
	add.s64 	%rd21, %rd1, %rd20;
	ld.global.nc.v4.f32 	{%f30, %f31, %f32, %f33}, [%rd21];
	st.shared.v4.f32 	[%r89], {%f30, %f31, %f32, %f33};
	add.s32 	%r199, %r88, %r4;
	add.s32 	%r198, %r198, %r16;
	add.s32 	%r197, %r197, %r16;
	add.s32 	%r196, %r196, %r16;
	add.s32 	%r195, %r195, %r21;
	setp.lt.s32 	%p7, %r199, %r2;
	@%p7 bra 	$L__BB2_7;
$L__BB2_8:
	setp.ge.s32 	%p8, %r3, %r2;
	bar.sync 	0;
	cvt.u64.u32 	%rd6, %r1;
	shr.u32 	%r90, %r64, 31;
	add.s32 	%r91, %r64, %r90;
	shr.s32 	%r92, %r91, 1;
	cvt.s64.s32 	%rd22, %r92;
	cvta.to.global.u64 	%rd23, %rd10;
	mad.lo.s64 	%rd7, %rd22, %rd6, %rd23;
	cvt.s64.s32 	%rd24, %r65;
	mul.lo.s64 	%rd25, %rd24, %rd6;
	cvta.to.global.u64 	%rd26, %rd11;
	shl.b64 	%rd27, %rd25, 1;
	add.s64 	%rd8, %rd26, %rd27;
	mov.f32 	%f121, 0f00000000;
	@%p8 bra 	$L__BB2_14;
	mov.u32 	%r34, %ntid.x;
	add.s32 	%r35, %r3, %r34;
	max.u32 	%r93, %r2, %r35;
	setp.lt.u32 	%p9, %r35, %r2;
	selp.u32 	%r94, 1, 0, %p9;
	add.s32 	%r95, %r35, %r94;
	sub.s32 	%r96, %r93, %r95;
	div.u32 	%r97, %r96, %r34;
	add.s32 	%r36, %r97, %r94;
	and.b32  	%r98, %r36, 1;
	setp.eq.b32 	%p10, %r98, 1;
	mov.f32 	%f121, 0f00000000;
	mov.u32 	%r207, %r3;
	@%p10 bra 	$L__BB2_11;
	shl.b32 	%r99, %r3, 1;
	cvt.u64.u32 	%rd28, %r99;
	add.s64 	%rd29, %rd7, %rd28;
	ld.global.nc.u8 	%rs5, [%rd29];
	cvt.u16.u8 	%rs6, %rs5;
	ld.global.nc.u8 	%rs7, [%rd29+1];
	cvt.u16.u8 	%rs8, %rs7;
	and.b16  	%rs9, %rs6, 15;
	cvt.u32.u16 	%r100, %rs9;
	shr.u16 	%rs10, %rs6, 4;
	cvt.u32.u16 	%r101, %rs10;
	and.b16  	%rs11, %rs8, 15;
	cvt.u32.u16 	%r102, %rs11;
	shr.u16 	%rs12, %rs8, 4;
	cvt.u32.u16 	%r103, %rs12;
	shr.u32 	%r104, %r3, 5;
	mul.wide.u32 	%rd30, %r104, 2;
	add.s64 	%rd31, %rd8, %rd30;
	ld.global.nc.u16 	%rs1, [%rd31];
	// begin inline asm
	{  cvt.f32.f16 %f37, %rs1;}

	// end inline asm
	// begin inline asm
	{  cvt.f32.f16 %f38, %rs1;}

	// end inline asm
	// begin inline asm
	{  cvt.f32.f16 %f39, %rs1;}

	// end inline asm
	// begin inline asm
	{  cvt.f32.f16 %f40, %rs1;}

	// end inline asm
	add.s32 	%r105, %r100, -8;
	cvt.rn.f32.s32 	%f41, %r105;
	mul.f32 	%f42, %f37, %f41;
	add.s32 	%r106, %r101, -8;
	cvt.rn.f32.s32 	%f43, %r106;
	mul.f32 	%f44, %f38, %f43;
	add.s32 	%r107, %r102, -8;
	cvt.rn.f32.s32 	%f45, %r107;
	mul.f32 	%f46, %f39, %f45;
	add.s32 	%r108, %r103, -8;
	cvt.rn.f32.s32 	%f47, %r108;
	mul.f32 	%f48, %f40, %f47;
	shl.b32 	%r109, %r3, 4;
	mov.u32 	%r110, smem;
	add.s32 	%r111, %r110, %r109;
	ld.shared.v4.f32 	{%f49, %f50, %f51, %f52}, [%r111];
	fma.rn.f32 	%f53, %f42, %f49, 0f00000000;
	fma.rn.f32 	%f54, %f44, %f50, %f53;
	fma.rn.f32 	%f55, %f46, %f51, %f54;
	fma.rn.f32 	%f121, %f48, %f52, %f55;
	mov.u32 	%r207, %r35;
$L__BB2_11:
	setp.eq.s32 	%p11, %r36, 0;
	@%p11 bra 	$L__BB2_14;
	add.s32 	%r206, %r34, %r207;
	shl.b32 	%r205, %r206, 1;
	shl.b32 	%r40, %r34, 2;
	shl.b32 	%r204, %r207, 1;
	shl.b32 	%r112, %r207, 2;
	or.b32  	%r203, %r112, 1;
	shl.b32 	%r113, %r207, 4;
	mov.u32 	%r114, smem;
	add.s32 	%r202, %r114, %r113;
	add.s32 	%r201, %r40, %r112;
$L__BB2_13:
	cvt.u64.u32 	%rd32, %r204;
	add.s64 	%rd33, %rd7, %rd32;
	ld.global.nc.u8 	%rs21, [%rd33];
	cvt.u16.u8 	%rs22, %rs21;
	ld.global.nc.u8 	%rs23, [%rd33+1];
	cvt.u16.u8 	%rs24, %rs23;
	and.b16  	%rs25, %rs22, 15;
	cvt.u32.u16 	%r115, %rs25;
	shr.u16 	%rs26, %rs22, 4;
	cvt.u32.u16 	%r116, %rs26;
	and.b16  	%rs27, %rs24, 15;
	cvt.u32.u16 	%r117, %rs27;
	shr.u16 	%rs28, %rs24, 4;
	cvt.u32.u16 	%r118, %rs28;
	shr.u32 	%r119, %r207, 5;
	add.s32 	%r120, %r203, 2;
	shr.u32 	%r121, %r203, 7;
	add.s32 	%r122, %r203, 1;
	shr.u32 	%r123, %r122, 7;
	shr.u32 	%r124, %r120, 7;
	mul.wide.u32 	%rd34, %r119, 2;
	add.s64 	%rd35, %rd8, %rd34;
	ld.global.nc.u16 	%rs13, [%rd35];
	// begin inline asm
	{  cvt.f32.f16 %f56, %rs13;}

	// end inline asm
	mul.wide.u32 	%rd36, %r121, 2;
	add.s64 	%rd37, %rd8, %rd36;
	ld.global.nc.u16 	%rs14, [%rd37];
	// begin inline asm
	{  cvt.f32.f16 %f57, %rs14;}

	// end inline asm
	mul.wide.u32 	%rd38, %r123, 2;
	add.s64 	%rd39, %rd8, %rd38;
	ld.global.nc.u16 	%rs15, [%rd39];
	// begin inline asm
	{  cvt.f32.f16 %f58, %rs15;}

	// end inline asm
	mul.wide.u32 	%rd40, %r124, 2;
	add.s64 	%rd41, %rd8, %rd40;
	ld.global.nc.u16 	%rs16, [%rd41];
	// begin inline asm
	{  cvt.f32.f16 %f59, %rs16;}

	// end inline asm
	add.s32 	%r125, %r115, -8;
	cvt.rn.f32.s32 	%f64, %r125;
	mul.f32 	%f65, %f56, %f64;
	add.s32 	%r126, %r116, -8;
	cvt.rn.f32.s32 	%f66, %r126;
	mul.f32 	%f67, %f57, %f66;
	add.s32 	%r127, %r117, -8;
	cvt.rn.f32.s32 	%f68, %r127;
	mul.f32 	%f69, %f58, %f68;
	add.s32 	%r128, %r118, -8;
	cvt.rn.f32.s32 	%f70, %r128;
	mul.f32 	%f71, %f59, %f70;
	ld.shared.v4.f32 	{%f72, %f73, %f74, %f75}, [%r202];
	fma.rn.f32 	%f76, %f65, %f72, %f121;
	fma.rn.f32 	%f77, %f67, %f73, %f76;
	fma.rn.f32 	%f78, %f69, %f74, %f77;
	fma.rn.f32 	%f79, %f71, %f75, %f78;
	add.s32 	%r129, %r207, %r34;
	cvt.u64.u32 	%rd42, %r205;
	add.s64 	%rd43, %rd7, %rd42;
	ld.global.nc.u8 	%rs29, [%rd43];
	cvt.u16.u8 	%rs30, %rs29;
	ld.global.nc.u8 	%rs31, [%rd43+1];
	cvt.u16.u8 	%rs32, %rs31;
	and.b16  	%rs33, %rs30, 15;
	cvt.u32.u16 	%r130, %rs33;
	shr.u16 	%rs34, %rs30, 4;
	cvt.u32.u16 	%r131, %rs34;
	and.b16  	%rs35, %rs32, 15;
	cvt.u32.u16 	%r132, %rs35;
	shr.u16 	%rs36, %rs32, 4;
	cvt.u32.u16 	%r133, %rs36;
	shr.u32 	%r134, %r206, 5;
	add.s32 	%r135, %r201, 1;
	shr.u32 	%r136, %r135, 7;
	add.s32 	%r137, %r201, 2;
	shr.u32 	%r138, %r137, 7;
	add.s32 	%r139, %r201, 3;
	shr.u32 	%r140, %r139, 7;
	mul.wide.u32 	%rd44, %r134, 2;
	add.s64 	%rd45, %rd8, %rd44;
	ld.global.nc.u16 	%rs17, [%rd45];
	// begin inline asm
	{  cvt.f32.f16 %f60, %rs17;}

	// end inline asm
	mul.wide.u32 	%rd46, %r136, 2;
	add.s64 	%rd47, %rd8, %rd46;
	ld.global.nc.u16 	%rs18, [%rd47];
	// begin inline asm
	{  cvt.f32.f16 %f61, %rs18;}

	// end inline asm
	mul.wide.u32 	%rd48, %r138, 2;
	add.s64 	%rd49, %rd8, %rd48;
	ld.global.nc.u16 	%rs19, [%rd49];
	// begin inline asm
	{  cvt.f32.f16 %f62, %rs19;}

	// end inline asm
	mul.wide.u32 	%rd50, %r140, 2;
	add.s64 	%rd51, %rd8, %rd50;
	ld.global.nc.u16 	%rs20, [%rd51];
	// begin inline asm
	{  cvt.f32.f16 %f63, %rs20;}

	// end inline asm
	add.s32 	%r141, %r130, -8;
	cvt.rn.f32.s32 	%f80, %r141;
	mul.f32 	%f81, %f60, %f80;
	add.s32 	%r142, %r131, -8;
	cvt.rn.f32.s32 	%f82, %r142;
	mul.f32 	%f83, %f61, %f82;
	add.s32 	%r143, %r132, -8;
	cvt.rn.f32.s32 	%f84, %r143;
	mul.f32 	%f85, %f62, %f84;
	add.s32 	%r144, %r133, -8;
	cvt.rn.f32.s32 	%f86, %r144;
	mul.f32 	%f87, %f63, %f86;
	shl.b32 	%r145, %r34, 4;
	add.s32 	%r146, %r202, %r145;
	ld.shared.v4.f32 	{%f88, %f89, %f90, %f91}, [%r146];
	fma.rn.f32 	%f92, %f81, %f88, %f79;
	fma.rn.f32 	%f93, %f83, %f89, %f92;
	fma.rn.f32 	%f94, %f85, %f90, %f93;
	fma.rn.f32 	%f121, %f87, %f91, %f94;
	add.s32 	%r207, %r129, %r34;
	shl.b32 	%r147, %r34, 1;
	add.s32 	%r206, %r206, %r147;
	add.s32 	%r205, %r205, %r40;
	add.s32 	%r204, %r204, %r40;
	shl.b32 	%r148, %r34, 3;
	add.s32 	%r203, %r203, %r148;
	shl.b32 	%r149, %r34, 5;
	add.s32 	%r202, %r202, %r149;
	add.s32 	%r201, %r201, %r148;
	setp.lt.s32 	%p12, %r207, %r2;
	@%p12 bra 	$L__BB2_13;
$L__BB2_14:
	shl.b32 	%r150, %r2, 2;
	add.s32 	%r208, %r150, %r3;
	setp.ge.s32 	%p13, %r208, %r64;
	@%p13 bra 	$L__BB2_17;
	mov.u32 	%r60, %ntid.x;
	mov.u32 	%r162, smem;
$L__BB2_16:
	shr.s32 	%r151, %r208, 31;
	shr.u32 	%r152, %r151, 25;
	add.s32 	%r153, %r208, %r152;
	shr.s32 	%r154, %r153, 7;
	mul.wide.s32 	%rd52, %r154, 2;
	add.s64 	%rd53, %rd8, %rd52;
	ld.global.nc.u16 	%rs37, [%rd53];
	// begin inline asm
	{  cvt.f32.f16 %f95, %rs37;}

	// end inline asm
	shr.u32 	%r155, %r208, 31;
	add.s32 	%r156, %r208, %r155;
	shr.s32 	%r157, %r156, 1;
	cvt.s64.s32 	%rd54, %r157;
	add.s64 	%rd55, %rd7, %rd54;
	ld.global.nc.u8 	%rs38, [%rd55];
	cvt.u16.u8 	%rs39, %rs38;
	and.b32  	%r158, %r208, 1;
	setp.eq.b32 	%p14, %r158, 1;
	and.b16  	%rs40, %rs39, 15;
	shr.u16 	%rs41, %rs39, 4;
	selp.b16 	%rs42, %rs41, %rs40, %p14;
	cvt.u32.u16 	%r159, %rs42;
	add.s32 	%r160, %r159, -8;
	cvt.rn.f32.s32 	%f96, %r160;
	mul.f32 	%f97, %f95, %f96;
	shl.b32 	%r161, %r208, 2;
	add.s32 	%r163, %r162, %r161;
	ld.shared.f32 	%f98, [%r163];
	fma.rn.f32 	%f121, %f98, %f97, %f121;
	add.s32 	%r208, %r208, %r60;
	setp.lt.s32 	%p15, %r208, %r64;
	@%p15 bra 	$L__BB2_16;
$L__BB2_17:
	mov.b32 	%r164, %f121;
	shfl.sync.down.b32	%r165|%p16, %r164, 16, 31, -1;
	mov.b32 	%f99, %r165;
	add.f32 	%f100, %f121, %f99;
	mov.b32 	%r166, %f100;
	shfl.sync.down.b32	%r167|%p17, %r166, 8, 31, -1;
	mov.b32 	%f101, %r167;
	add.f32 	%f102, %f100, %f101;
	mov.b32 	%r168, %f102;
	shfl.sync.down.b32	%r169|%p18, %r168, 4, 31, -1;
	mov.b32 	%f103, %r169;
	add.f32 	%f104, %f102, %f103;
	mov.b32 	%r170, %f104;
	shfl.sync.down.b32	%r171|%p19, %r170, 2, 31, -1;
	mov.b32 	%f105, %r171;
	add.f32 	%f106, %f104, %f105;
	mov.b32 	%r172, %f106;
	shfl.sync.down.b32	%r173|%p20, %r172, 1, 31, -1;
	mov.b32 	%f107, %r173;
	add.f32 	%f10, %f106, %f107;
	and.b32  	%r63, %r3, 31;
	setp.ne.s32 	%p21, %r63, 0;
	@%p21 bra 	$L__BB2_19;
	shr.u32 	%r174, %r3, 3;
	mov.u32 	%r175, _ZZ19int4_gemv_kernel_v2PfPKfPKhPK6__halfiiiE9s_partial;
	add.s32 	%r176, %r175, %r174;
	st.shared.f32 	[%r176], %f10;
$L__BB2_19:
	bar.sync 	0;
	setp.gt.u32 	%p22, %r3, 31;
	@%p22 bra 	$L__BB2_24;
	mov.u32 	%r177, %ntid.x;
	shr.u32 	%r178, %r177, 5;
	setp.ge.u32 	%p23, %r63, %r178;
	mov.f32 	%f124, 0f00000000;
	@%p23 bra 	$L__BB2_22;
	shl.b32 	%r179, %r63, 2;
	mov.u32 	%r180, _ZZ19int4_gemv_kernel_v2PfPKfPKhPK6__halfiiiE9s_partial;
	add.s32 	%r181, %r180, %r179;
	ld.shared.f32 	%f124, [%r181];
$L__BB2_22:
	setp.ne.s32 	%p24, %r63, 0;
	mov.b32 	%r182, %f124;
	shfl.sync.down.b32	%r183|%p25, %r182, 16, 31, -1;
	mov.b32 	%f109, %r183;
	add.f32 	%f110, %f124, %f109;
	mov.b32 	%r184, %f110;
	shfl.sync.down.b32	%r185|%p26, %r184, 8, 31, -1;
	mov.b32 	%f111, %r185;
	add.f32 	%f112, %f110, %f111;
	mov.b32 	%r186, %f112;
	shfl.sync.down.b32	%r187|%p27, %r186, 4, 31, -1;
	mov.b32 	%f113, %r187;
	add.f32 	%f114, %f112, %f113;
	mov.b32 	%r188, %f114;
	shfl.sync.down.b32	%r189|%p28, %r188, 2, 31, -1;
	mov.b32 	%f115, %r189;
	add.f32 	%f116, %f114, %f115;
	mov.b32 	%r190, %f116;
	shfl.sync.down.b32	%r191|%p29, %r190, 1, 31, -1;
	mov.b32 	%f117, %r191;
	add.f32 	%f13, %f116, %f117;
	@%p24 bra 	$L__BB2_24;
	cvta.to.global.u64 	%rd56, %rd9;
	shl.b64 	%rd57, %rd6, 2;
	add.s64 	%rd58, %rd56, %rd57;
	st.global.f32 	[%rd58], %f13;
$L__BB2_24:
	ret;

}
	// .globl	_Z25int4_gemv_multirow_kernelPfPKfPKhPK6__halfiii
.visible .entry _Z25int4_gemv_multirow_kernelPfPKfPKhPK6__halfiii(
	.param .u64 .ptr .align 1 _Z25int4_gemv_multirow_kernelPfPKfPKhPK6__halfiii_param_0,
	.param .u64 .ptr .align 1 _Z25int4_gemv_multirow_kernelPfPKfPKhPK6__halfiii_param_1,
	.param .u64 .ptr .align 1 _Z25int4_gemv_multirow_kernelPfPKfPKhPK6__halfiii_param_2,
	.param .u64 .ptr .align 1 _Z25int4_gemv_multirow_kernelPfPKfPKhPK6__halfiii_param_3,
	.param .u32 _Z25int4_gemv_multirow_kernelPfPKfPKhPK6__halfiii_param_4,
	.param .u32 _Z25int4_gemv_multirow_kernelPfPKfPKhPK6__halfiii_param_5,
	.param .u32 _Z25int4_gemv_multirow_kernelPfPKfPKhPK6__halfiii_param_6
)
{
	.reg .pred 	%p<13>;
	.reg .b16 	%rs<3>;
	.reg .b32 	%r<74>;
	.reg .b32 	%f<51>;
	.reg .b64 	%rd<30>;

	ld.param.u64 	%rd8, [_Z25int4_gemv_multirow_kernelPfPKfPKhPK6__halfiii_param_0];
	ld.param.u64 	%rd9, [_Z25int4_gemv_multirow_kernelPfPKfPKhPK6__halfiii_param_1];
	ld.param.u64 	%rd10, [_Z25int4_gemv_multirow_kernelPfPKfPKhPK6__halfiii_param_2];
	ld.param.u64 	%rd11, [_Z25int4_gemv_multirow_kernelPfPKfPKhPK6__halfiii_param_3];
	ld.param.u32 	%r16, [_Z25int4_gemv_multirow_kernelPfPKfPKhPK6__halfiii_param_4];
	ld.param.u32 	%r17, [_Z25int4_gemv_multirow_kernelPfPKfPKhPK6__halfiii_param_5];
	ld.param.u32 	%r18, [_Z25int4_gemv_multirow_kernelPfPKfPKhPK6__halfiii_param_6];
	mov.u32 	%r19, %ctaid.x;
	shl.b32 	%r20, %r19, 3;
	mov.u32 	%r1, %tid.x;
	shr.u32 	%r21, %r1, 5;
	and.b32  	%r2, %r1, 31;
	add.s32 	%r3, %r20, %r21;
	setp.ge.s32 	%p1, %r1, %r17;
	@%p1 bra 	$L__BB3_3;
	mov.u32 	%r4, %ntid.x;
	cvta.to.global.u64 	%rd1, %rd9;
	mov.u32 	%r70, %r1;
$L__BB3_2:
	mul.wide.s32 	%rd12, %r70, 4;
	add.s64 	%rd13, %rd1, %rd12;
	ld.global.nc.f32 	%f5, [%rd13];
	shl.b32 	%r22, %r70, 2;
	mov.u32 	%r23, smem;
	add.s32 	%r24, %r23, %r22;
	st.shared.f32 	[%r24], %f5;
	add.s32 	%r70, %r70, %r4;
	setp.lt.s32 	%p2, %r70, %r17;
	@%p2 bra 	$L__BB3_2;
$L__BB3_3:
	bar.sync 	0;
	setp.ge.s32 	%p3, %r3, %r16;
	@%p3 bra 	$L__BB3_10;
	setp.lt.s32 	%p4, %r17, 8;
	mov.f32 	%f50, 0f00000000;
	@%p4 bra 	$L__BB3_8;
	shr.u32 	%r25, %r17, 3;
	add.s32 	%r26, %r25, 31;
	shr.u32 	%r27, %r26, 5;
	sub.s32 	%r28, %r26, %r2;
	shr.u32 	%r29, %r28, 5;
	neg.s32 	%r73, %r29;
	neg.s32 	%r72, %r27;
	shl.b32 	%r30, %r2, 5;
	mov.u32 	%r31, smem;
	add.s32 	%r32, %r30, %r31;
	add.s32 	%r71, %r32, 16;
	cvt.u64.u32 	%rd14, %r1;
	and.b64  	%rd15, %rd14, 31;
	mul.wide.u32 	%rd16, %r2, 4;
	shr.u32 	%r34, %r17, 31;
	add.s32 	%r35, %r17, %r34;
	shr.s32 	%r36, %r35, 1;
	mul.wide.s32 	%rd17, %r36, %r3;
	add.s64 	%rd18, %rd17, %rd16;
	add.s64 	%rd29, %rd10, %rd18;
	shr.u64 	%rd19, %rd15, 4;
	mul.wide.s32 	%rd20, %r18, %r3;
	add.s64 	%rd21, %rd19, %rd20;
	shl.b64 	%rd22, %rd21, 1;
	add.s64 	%rd28, %rd11, %rd22;
	mov.f32 	%f50, 0f00000000;
$L__BB3_6:
	setp.eq.s32 	%p5, %r73, 0;
	@%p5 bra 	$L__BB3_8;
	// begin inline asm
	ld.global.nc.u32 %r37, [%rd29];
	// end inline asm
	// begin inline asm
	ld.global.nc.b16 %rs1, [%rd28];
	// end inline asm
	// begin inline asm
	{  cvt.f32.f16 %f8, %rs1;}

	// end inline asm
	and.b32  	%r38, %r37, 15;
	add.s32 	%r39, %r38, -8;
	shr.u32 	%r40, %r37, 4;
	and.b32  	%r41, %r40, 15;
	add.s32 	%r42, %r41, -8;
	shr.u32 	%r43, %r37, 8;
	and.b32  	%r44, %r43, 15;
	add.s32 	%r45, %r44, -8;
	shr.u32 	%r46, %r37, 12;
	and.b32  	%r47, %r46, 15;
	add.s32 	%r48, %r47, -8;
	shr.u32 	%r49, %r37, 16;
	and.b32  	%r50, %r49, 15;
	add.s32 	%r51, %r50, -8;
	shr.u32 	%r52, %r37, 20;
	and.b32  	%r53, %r52, 15;
	add.s32 	%r54, %r53, -8;
	shr.u32 	%r55, %r37, 24;
	and.b32  	%r56, %r55, 15;
	add.s32 	%r57, %r56, -8;
	shr.u32 	%r58, %r37, 28;
	add.s32 	%r59, %r58, -8;
	cvt.rn.f32.s32 	%f9, %r39;
	mul.f32 	%f10, %f8, %f9;
	cvt.rn.f32.s32 	%f11, %r42;
	mul.f32 	%f12, %f8, %f11;
	cvt.rn.f32.s32 	%f13, %r45;
	mul.f32 	%f14, %f8, %f13;
	cvt.rn.f32.s32 	%f15, %r48;
	mul.f32 	%f16, %f8, %f15;
	cvt.rn.f32.s32 	%f17, %r51;
	mul.f32 	%f18, %f8, %f17;
	cvt.rn.f32.s32 	%f19, %r54;
	mul.f32 	%f20, %f8, %f19;
	cvt.rn.f32.s32 	%f21, %r57;
	mul.f32 	%f22, %f8, %f21;
	cvt.rn.f32.s32 	%f23, %r59;
	mul.f32 	%f24, %f8, %f23;
	ld.shared.v4.f32 	{%f25, %f26, %f27, %f28}, [%r71+-16];
	fma.rn.f32 	%f29, %f25, %f10, %f50;
	fma.rn.f32 	%f30, %f26, %f12, %f29;
	fma.rn.f32 	%f31, %f27, %f14, %f30;
	fma.rn.f32 	%f32, %f28, %f16, %f31;
	ld.shared.v4.f32 	{%f33, %f34, %f35, %f36}, [%r71];
	fma.rn.f32 	%f37, %f33, %f18, %f32;
	fma.rn.f32 	%f38, %f34, %f20, %f37;
	fma.rn.f32 	%f39, %f35, %f22, %f38;
	fma.rn.f32 	%f50, %f36, %f24, %f39;
	add.s32 	%r73, %r73, 1;
	add.s32 	%r72, %r72, 1;
	setp.ne.s32 	%p6, %r72, 0;
	add.s32 	%r71, %r71, 1024;
	add.s64 	%rd29, %rd29, 128;
	add.s64 	%rd28, %rd28, 4;
	@%p6 bra 	$L__BB3_6;
$L__BB3_8:
	mov.b32 	%r60, %f50;
	shfl.sync.down.b32	%r61|%p7, %r60, 16, 31, -1;
	mov.b32 	%f40, %r61;
	add.f32 	%f41, %f50, %f40;
	mov.b32 	%r62, %f41;
	shfl.sync.down.b32	%r63|%p8, %r62, 8, 31, -1;
	mov.b32 	%f42, %r63;
	add.f32 	%f43, %f41, %f42;
	mov.b32 	%r64, %f43;
	shfl.sync.down.b32	%r65|%p9, %r64, 4, 31, -1;
	mov.b32 	%f44, %r65;
	add.f32 	%f45, %f43, %f44;
	mov.b32 	%r66, %f45;
	shfl.sync.down.b32	%r67|%p10, %r66, 2, 31, -1;
	mov.b32 	%f46, %r67;
	add.f32 	%f47, %f45, %f46;
	mov.b32 	%r68, %f47;
	shfl.sync.down.b32	%r69|%p11, %r68, 1, 31, -1;
	mov.b32 	%f48, %r69;
	add.f32 	%f4, %f47, %f48;
	setp.ne.s32 	%p12, %r2, 0;
	@%p12 bra 	$L__BB3_10;
	cvta.to.global.u64 	%rd25, %rd8;
	mul.wide.s32 	%rd26, %r3, 4;
	add.s64 	%rd27, %rd25, %rd26;
	st.global.f32 	[%rd27], %f4;
$L__BB3_10:
	ret;

}
	// .globl	_Z30int4_gemv_multirow_wide_kernelPfPKfPKhPK6__halfiii
.visible .entry _Z30int4_gemv_multirow_wide_kernelPfPKfPKhPK6__halfiii(
	.param .u64 .ptr .align 1 _Z30int4_gemv_multirow_wide_kernelPfPKfPKhPK6__halfiii_param_0,
	.param .u64 .ptr .align 1 _Z30int4_gemv_multirow_wide_kernelPfPKfPKhPK6__halfiii_param_1,
	.param .u64 .ptr .align 1 _Z30int4_gemv_multirow_wide_kernelPfPKfPKhPK6__halfiii_param_2,
	.param .u64 .ptr .align 1 _Z30int4_gemv_multirow_wide_kernelPfPKfPKhPK6__halfiii_param_3,
	.param .u32 _Z30int4_gemv_multirow_wide_kernelPfPKfPKhPK6__halfiii_param_4,
	.param .u32 _Z30int4_gemv_multirow_wide_kernelPfPKfPKhPK6__halfiii_param_5,
	.param .u32 _Z30int4_gemv_multirow_wide_kernelPfPKfPKhPK6__halfiii_param_6
)
{
	.reg .pred 	%p<18>;
	.reg .b16 	%rs<5>;
	.reg .b32 	%r<161>;
	.reg .b32 	%f<107>;
	.reg .b64 	%rd<46>;

	ld.param.u64 	%rd15, [_Z30int4_gemv_multirow_wide_kernelPfPKfPKhPK6__halfiii_param_0];
	ld.param.u64 	%rd18, [_Z30int4_gemv_multirow_wide_kernelPfPKfPKhPK6__halfiii_param_1];
	ld.param.u64 	%rd16, [_Z30int4_gemv_multirow_wide_kernelPfPKfPKhPK6__halfiii_param_2];
	ld.param.u64 	%rd17, [_Z30int4_gemv_multirow_wide_kernelPfPKfPKhPK6__halfiii_param_3];
	ld.param.u32 	%r52, [_Z30int4_gemv_multirow_wide_kernelPfPKfPKhPK6__halfiii_param_4];
	ld.param.u32 	%r53, [_Z30int4_gemv_multirow_wide_kernelPfPKfPKhPK6__halfiii_param_5];
	ld.param.u32 	%r54, [_Z30int4_gemv_multirow_wide_kernelPfPKfPKhPK6__halfiii_param_6];
	cvta.to.global.u64 	%rd1, %rd18;
	mov.u32 	%r55, %ctaid.x;
	shl.b32 	%r56, %r55, 3;
	mov.u32 	%r1, %tid.x;
	shr.u32 	%r57, %r1, 5;
	and.b32  	%r2, %r1, 31;
	add.s32 	%r3, %r56, %r57;
	shr.s32 	%r58, %r53, 31;
	shr.u32 	%r59, %r58, 30;
	add.s32 	%r60, %r53, %r59;
	shr.s32 	%r4, %r60, 2;
	setp.ge.s32 	%p1, %r1, %r4;
	@%p1 bra 	$L__BB4_7;
	mov.u32 	%r5, %ntid.x;
	add.s32 	%r61, %r1, %r5;
	max.u32 	%r62, %r4, %r61;
	setp.lt.u32 	%p2, %r61, %r4;
	selp.u32 	%r63, 1, 0, %p2;
	add.s32 	%r64, %r61, %r63;
	sub.s32 	%r65, %r62, %r64;
	div.u32 	%r66, %r65, %r5;
	add.s32 	%r6, %r66, %r63;
	and.b32  	%r67, %r6, 3;
	setp.eq.s32 	%p3, %r67, 3;
	mov.u32 	%r155, %r1;
	@%p3 bra 	$L__BB4_4;
	add.s32 	%r68, %r6, 1;
	and.b32  	%r69, %r68, 3;
	mul.wide.u32 	%rd19, %r1, 16;
	add.s64 	%rd42, %rd1, %rd19;
	mul.wide.u32 	%rd3, %r5, 16;
	shl.b32 	%r70, %r1, 4;
	mov.u32 	%r71, smem;
	add.s32 	%r149, %r71, %r70;
	shl.b32 	%r8, %r5, 4;
	neg.s32 	%r148, %r69;
	mad.lo.s32 	%r155, %r5, %r69, %r1;
$L__BB4_3:
	.pragma "nounroll";
	ld.global.nc.v4.f32 	{%f8, %f9, %f10, %f11}, [%rd42];
	st.shared.v4.f32 	[%r149], {%f8, %f9, %f10, %f11};
	add.s64 	%rd42, %rd42, %rd3;
	add.s32 	%r149, %r149, %r8;
	add.s32 	%r148, %r148, 1;
	setp.ne.s32 	%p4, %r148, 0;
	@%p4 bra 	$L__BB4_3;
$L__BB4_4:
	setp.lt.u32 	%p5, %r6, 3;
	@%p5 bra 	$L__BB4_7;
	shl.b32 	%r72, %r5, 1;
	add.s32 	%r154, %r155, %r72;
	shl.b32 	%r17, %r5, 2;
	mad.lo.s32 	%r153, %r5, 3, %r155;
	add.s32 	%r152, %r5, %r155;
	shl.b32 	%r20, %r5, 4;
	shl.b32 	%r73, %r155, 4;
	mov.u32 	%r74, smem;
	add.s32 	%r151, %r74, %r73;
	shl.b32 	%r22, %r5, 6;
	shl.b32 	%r23, %r5, 5;
	mul.lo.s32 	%r24, %r5, 48;
$L__BB4_6:
	mul.wide.u32 	%rd20, %r155, 16;
	add.s64 	%rd21, %rd1, %rd20;
	ld.global.nc.v4.f32 	{%f12, %f13, %f14, %f15}, [%rd21];
	st.shared.v4.f32 	[%r151], {%f12, %f13, %f14, %f15};
	add.s32 	%r75, %r155, %r5;
	add.s32 	%r76, %r151, %r20;
	mul.wide.u32 	%rd22, %r152, 16;
	add.s64 	%rd23, %rd1, %rd22;
	ld.global.nc.v4.f32 	{%f16, %f17, %f18, %f19}, [%rd23];
	st.shared.v4.f32 	[%r76], {%f16, %f17, %f18, %f19};
	add.s32 	%r77, %r75, %r5;
	add.s32 	%r78, %r151, %r23;
	mul.wide.u32 	%rd24, %r154, 16;
	add.s64 	%rd25, %rd1, %rd24;
	ld.global.nc.v4.f32 	{%f20, %f21, %f22, %f23}, [%rd25];
	st.shared.v4.f32 	[%r78], {%f20, %f21, %f22, %f23};
	add.s32 	%r79, %r77, %r5;
	add.s32 	%r80, %r151, %r24;
	mul.wide.u32 	%rd26, %r153, 16;
	add.s64 	%rd27, %rd1, %rd26;
	ld.global.nc.v4.f32 	{%f24, %f25, %f26, %f27}, [%rd27];
	st.shared.v4.f32 	[%r80], {%f24, %f25, %f26, %f27};
	add.s32 	%r155, %r79, %r5;
	add.s32 	%r154, %r154, %r17;
	add.s32 	%r153, %r153, %r17;
	add.s32 	%r152, %r152, %r17;
	add.s32 	%r151, %r151, %r22;
	setp.lt.s32 	%p6, %r155, %r4;
	@%p6 bra 	$L__BB4_6;
$L__BB4_7:
	bar.sync 	0;
	setp.ge.s32 	%p7, %r3, %r52;
	@%p7 bra 	$L__BB4_16;
	setp.lt.s32 	%p8, %r53, 16;
	mov.f32 	%f106, 0f00000000;
	@%p8 bra 	$L__BB4_14;
	shr.u32 	%r81, %r53, 4;
	add.s32 	%r82, %r81, 31;
	shr.u32 	%r83, %r82, 5;
	sub.s32 	%r84, %r82, %r2;
	shr.u32 	%r85, %r84, 5;
	neg.s32 	%r160, %r85;
	neg.s32 	%r159, %r83;
	shr.u32 	%r156, %r2, 3;
	mul.wide.s32 	%rd28, %r54, %r3;
	shl.b64 	%rd29, %rd28, 1;
	shr.u32 	%r86, %r1, 2;
	cvt.u64.u32 	%rd30, %r86;
	and.b64  	%rd31, %rd30, 6;
	add.s64 	%rd32, %rd29, %rd31;
	add.s64 	%rd43, %rd17, %rd32;
	and.b32  	%r87, %r1, 31;
	mul.wide.u32 	%rd33, %r87, 8;
	shr.u32 	%r88, %r53, 31;
	add.s32 	%r89, %r53, %r88;
	shr.s32 	%r90, %r89, 1;
	mul.wide.s32 	%rd34, %r90, %r3;
	add.s64 	%rd35, %rd34, %rd33;
	cvta.to.global.u64 	%rd36, %rd16;
	add.s64 	%rd44, %rd36, %rd35;
	shl.b32 	%r91, %r2, 6;
	mov.u32 	%r92, smem;
	add.s32 	%r93, %r91, %r92;
	add.s32 	%r157, %r93, 32;
	mov.f32 	%f106, 0f00000000;
	mov.u64 	%rd45, %rd43;
	mov.u32 	%r158, %r156;
$L__BB4_10:
	setp.eq.s32 	%p9, %r160, 0;
	@%p9 bra 	$L__BB4_14;
	ld.global.nc.v2.u32 	{%r46, %r45}, [%rd44];
	// begin inline asm
	ld.global.nc.b16 %rs1, [%rd45];
	// end inline asm
	// begin inline asm
	{  cvt.f32.f16 %f30, %rs1;}

	// end inline asm
	setp.eq.s32 	%p10, %r158, %r156;
	mov.f32 	%f105, %f30;
	@%p10 bra 	$L__BB4_13;
	// begin inline asm
	ld.global.nc.b16 %rs3, [%rd43];
	// end inline asm
	// begin inline asm
	{  cvt.f32.f16 %f105, %rs3;}

	// end inline asm
$L__BB4_13:
	ld.shared.v4.f32 	{%f32, %f33, %f34, %f35}, [%r157+-32];
	and.b32  	%r94, %r46, 15;
	add.s32 	%r95, %r94, -8;
	cvt.rn.f32.s32 	%f36, %r95;
	mul.f32 	%f37, %f30, %f36;
	fma.rn.f32 	%f38, %f32, %f37, %f106;
	shr.u32 	%r96, %r46, 4;
	and.b32  	%r97, %r96, 15;
	add.s32 	%r98, %r97, -8;
	cvt.rn.f32.s32 	%f39, %r98;
	mul.f32 	%f40, %f30, %f39;
	fma.rn.f32 	%f41, %f33, %f40, %f38;
	shr.u32 	%r99, %r46, 8;
	and.b32  	%r100, %r99, 15;
	add.s32 	%r101, %r100, -8;
	cvt.rn.f32.s32 	%f42, %r101;
	mul.f32 	%f43, %f30, %f42;
	fma.rn.f32 	%f44, %f34, %f43, %f41;
	shr.u32 	%r102, %r46, 12;
	and.b32  	%r103, %r102, 15;
	add.s32 	%r104, %r103, -8;
	cvt.rn.f32.s32 	%f45, %r104;
	mul.f32 	%f46, %f30, %f45;
	fma.rn.f32 	%f47, %f35, %f46, %f44;
	ld.shared.v4.f32 	{%f48, %f49, %f50, %f51}, [%r157+-16];
	shr.u32 	%r105, %r46, 16;
	and.b32  	%r106, %r105, 15;
	add.s32 	%r107, %r106, -8;
	cvt.rn.f32.s32 	%f52, %r107;
	mul.f32 	%f53, %f30, %f52;
	fma.rn.f32 	%f54, %f48, %f53, %f47;
	shr.u32 	%r108, %r46, 20;
	and.b32  	%r109, %r108, 15;
	add.s32 	%r110, %r109, -8;
	cvt.rn.f32.s32 	%f55, %r110;
	mul.f32 	%f56, %f30, %f55;
	fma.rn.f32 	%f57, %f49, %f56, %f54;
	shr.u32 	%r111, %r46, 24;
	and.b32  	%r112, %r111, 15;
	add.s32 	%r113, %r112, -8;
	cvt.rn.f32.s32 	%f58, %r113;
	mul.f32 	%f59, %f30, %f58;
	fma.rn.f32 	%f60, %f50, %f59, %f57;
	shr.u32 	%r114, %r46, 28;
	add.s32 	%r115, %r114, -8;
	cvt.rn.f32.s32 	%f61, %r115;
	mul.f32 	%f62, %f30, %f61;
	fma.rn.f32 	%f63, %f51, %f62, %f60;
	ld.shared.v4.f32 	{%f64, %f65, %f66, %f67}, [%r157];
	and.b32  	%r116, %r45, 15;
	add.s32 	%r117, %r116, -8;
	cvt.rn.f32.s32 	%f68, %r117;
	mul.f32 	%f69, %f105, %f68;
	fma.rn.f32 	%f70, %f64, %f69, %f63;
	shr.u32 	%r118, %r45, 4;
	and.b32  	%r119, %r118, 15;
	add.s32 	%r120, %r119, -8;
	cvt.rn.f32.s32 	%f71, %r120;
	mul.f32 	%f72, %f105, %f71;
	fma.rn.f32 	%f73, %f65, %f72, %f70;
	shr.u32 	%r121, %r45, 8;
	and.b32  	%r122, %r121, 15;
	add.s32 	%r123, %r122, -8;
	cvt.rn.f32.s32 	%f74, %r123;
	mul.f32 	%f75, %f105, %f74;
	fma.rn.f32 	%f76, %f66, %f75, %f73;
	shr.u32 	%r124, %r45, 12;
	and.b32  	%r125, %r124, 15;
	add.s32 	%r126, %r125, -8;
	cvt.rn.f32.s32 	%f77, %r126;
	mul.f32 	%f78, %f105, %f77;
	fma.rn.f32 	%f79, %f67, %f78, %f76;
	ld.shared.v4.f32 	{%f80, %f81, %f82, %f83}, [%r157+16];
	shr.u32 	%r127, %r45, 16;
	and.b32  	%r128, %r127, 15;
	add.s32 	%r129, %r128, -8;
	cvt.rn.f32.s32 	%f84, %r129;
	mul.f32 	%f85, %f105, %f84;
	fma.rn.f32 	%f86, %f80, %f85, %f79;
	shr.u32 	%r130, %r45, 20;
	and.b32  	%r131, %r130, 15;
	add.s32 	%r132, %r131, -8;
	cvt.rn.f32.s32 	%f87, %r132;
	mul.f32 	%f88, %f105, %f87;
	fma.rn.f32 	%f89, %f81, %f88, %f86;
	shr.u32 	%r133, %r45, 24;
	and.b32  	%r134, %r133, 15;
	add.s32 	%r135, %r134, -8;
	cvt.rn.f32.s32 	%f90, %r135;
	mul.f32 	%f91, %f105, %f90;
	fma.rn.f32 	%f92, %f82, %f91, %f89;
	shr.u32 	%r136, %r45, 28;
	add.s32 	%r137, %r136, -8;
	cvt.rn.f32.s32 	%f93, %r137;
	mul.f32 	%f94, %f105, %f93;
	fma.rn.f32 	%f106, %f83, %f94, %f92;
	add.s32 	%r160, %r160, 1;
	add.s32 	%r159, %r159, 1;
	setp.ne.s32 	%p11, %r159, 0;
	add.s32 	%r158, %r158, 4;
	add.s64 	%rd45, %rd45, 8;
	add.s64 	%rd44, %rd44, 256;
	add.s32 	%r157, %r157, 2048;
	add.s64 	%rd43, %rd43, 8;
	add.s32 	%r156, %r156, 4;
	@%p11 bra 	$L__BB4_10;
$L__BB4_14:
	mov.b32 	%r138, %f106;
	shfl.sync.down.b32	%r139|%p12, %r138, 16, 31, -1;
	mov.b32 	%f95, %r139;
	add.f32 	%f96, %f106, %f95;
	mov.b32 	%r140, %f96;
	shfl.sync.down.b32	%r141|%p13, %r140, 8, 31, -1;
	mov.b32 	%f97, %r141;
	add.f32 	%f98, %f96, %f97;
	mov.b32 	%r142, %f98;
	shfl.sync.down.b32	%r143|%p14, %r142, 4, 31, -1;
	mov.b32 	%f99, %r143;
	add.f32 	%f100, %f98, %f99;
	mov.b32 	%r144, %f100;
	shfl.sync.down.b32	%r145|%p15, %r144, 2, 31, -1;
	mov.b32 	%f101, %r145;
	add.f32 	%f102, %f100, %f101;
	mov.b32 	%r146, %f102;
	shfl.sync.down.b32	%r147|%p16, %r146, 1, 31, -1;
	mov.b32 	%f103, %r147;
	add.f32 	%f7, %f102, %f103;
	setp.ne.s32 	%p17, %r2, 0;
	@%p17 bra 	$L__BB4_16;
	cvta.to.global.u64 	%rd39, %rd15;
	mul.wide.s32 	%rd40, %r3, 4;
	add.s64 	%rd41, %rd39, %rd40;
	st.global.f32 	[%rd41], %f7;
$L__BB4_16:
	ret;

}
	// .globl	_Z28int4_gemv_multirow_2x_kernelPfPKfPKhPK6__halfiii
.visible .entry _Z28int4_gemv_multirow_2x_kernelPfPKfPKhPK6__halfiii(
	.param .u64 .ptr .align 1 _Z28int4_gemv_multirow_2x_kernelPfPKfPKhPK6__halfiii_param_0,
	.param .u64 .ptr .align 1 _Z28int4_gemv_multirow_2x_kernelPfPKfPKhPK6__halfiii_param_1,
	.param .u64 .ptr .align 1 _Z28int4_gemv_multirow_2x_kernelPfPKfPKhPK6__halfiii_param_2,
	.param .u64 .ptr .align 1 _Z28int4_gemv_multirow_2x_kernelPfPKfPKhPK6__halfiii_param_3,
	.param .u32 _Z28int4_gemv_multirow_2x_kernelPfPKfPKhPK6__halfiii_param_4,
	.param .u32 _Z28int4_gemv_multirow_2x_kernelPfPKfPKhPK6__halfiii_param_5,
	.param .u32 _Z28int4_gemv_multirow_2x_kernelPfPKfPKhPK6__halfiii_param_6
)
{
	.reg .pred 	%p<18>;
	.reg .b16 	%rs<4>;
	.reg .b32 	%r<143>;
	.reg .b32 	%f<123>;
	.reg .b64 	%rd<47>;

	ld.param.u64 	%rd16, [_Z28int4_gemv_multirow_2x_kernelPfPKfPKhPK6__halfiii_param_1];
	ld.param.u64 	%rd17, [_Z28int4_gemv_multirow_2x_kernelPfPKfPKhPK6__halfiii_param_2];
	ld.param.u64 	%rd18, [_Z28int4_gemv_multirow_2x_kernelPfPKfPKhPK6__halfiii_param_3];
	ld.param.u32 	%r26, [_Z28int4_gemv_multirow_2x_kernelPfPKfPKhPK6__halfiii_param_4];
	ld.param.u32 	%r27, [_Z28int4_gemv_multirow_2x_kernelPfPKfPKhPK6__halfiii_param_5];
	ld.param.u32 	%r28, [_Z28int4_gemv_multirow_2x_kernelPfPKfPKhPK6__halfiii_param_6];
	cvta.to.global.u64 	%rd1, %rd18;
	cvta.to.global.u64 	%rd2, %rd17;
	mov.u32 	%r29, %ctaid.x;
	shl.b32 	%r30, %r29, 3;
	mov.u32 	%r1, %tid.x;
	shr.u32 	%r31, %r1, 5;
	and.b32  	%r2, %r1, 31;
	add.s32 	%r3, %r30, %r31;
	setp.ge.s32 	%p1, %r1, %r27;
	@%p1 bra 	$L__BB5_3;
	mov.u32 	%r4, %ntid.x;
	cvta.to.global.u64 	%rd3, %rd16;
	mov.u32 	%r137, %r1;
$L__BB5_2:
	mul.wide.s32 	%rd19, %r137, 4;
	add.s64 	%rd20, %rd3, %rd19;
	ld.global.nc.f32 	%f10, [%rd20];
	shl.b32 	%r32, %r137, 2;
	mov.u32 	%r33, smem;
	add.s32 	%r34, %r33, %r32;
	st.shared.f32 	[%r34], %f10;
	add.s32 	%r137, %r137, %r4;
	setp.lt.s32 	%p2, %r137, %r27;
	@%p2 bra 	$L__BB5_2;
$L__BB5_3:
	bar.sync 	0;
	setp.ge.s32 	%p3, %r3, %r26;
	@%p3 bra 	$L__BB5_14;
	shr.u32 	%r35, %r27, 31;
	add.s32 	%r36, %r27, %r35;
	shr.s32 	%r7, %r36, 1;
	mul.wide.s32 	%rd4, %r7, %r3;
	mul.wide.s32 	%rd5, %r28, %r3;
	shr.s32 	%r37, %r27, 31;
	shr.u32 	%r38, %r37, 29;
	add.s32 	%r39, %r27, %r38;
	shr.s32 	%r8, %r39, 3;
	setp.lt.s32 	%p4, %r27, 16;
	mov.f32 	%f121, 0f00000000;
	@%p4 bra 	$L__BB5_10;
	shr.u32 	%r40, %r27, 4;
	add.s32 	%r41, %r40, 31;
	shr.u32 	%r42, %r41, 5;
	sub.s32 	%r43, %r41, %r2;
	shr.u32 	%r44, %r43, 5;
	neg.s32 	%r142, %r44;
	neg.s32 	%r141, %r42;
	shr.u32 	%r138, %r2, 3;
	shl.b64 	%rd21, %rd5, 1;
	shr.u32 	%r45, %r1, 2;
	cvt.u64.u32 	%rd22, %r45;
	and.b64  	%rd23, %rd22, 6;
	add.s64 	%rd24, %rd21, %rd23;
	add.s64 	%rd44, %rd1, %rd24;
	shl.b32 	%r46, %r2, 6;
	mov.u32 	%r47, smem;
	add.s32 	%r48, %r46, %r47;
	add.s32 	%r139, %r48, 32;
	mul.wide.u32 	%rd25, %r2, 8;
	add.s64 	%rd26, %rd4, %rd25;
	add.s64 	%rd27, %rd26, %rd2;
	add.s64 	%rd45, %rd27, 4;
	mov.f32 	%f121, 0f00000000;
	mov.u64 	%rd46, %rd44;
	mov.u32 	%r140, %r138;
$L__BB5_6:
	setp.eq.s32 	%p5, %r142, 0;
	@%p5 bra 	$L__BB5_10;
	ld.global.nc.u32 	%r19, [%rd45+-4];
	ld.global.nc.u32 	%r20, [%rd45];
	ld.global.nc.u16 	%rs1, [%rd46];
	// begin inline asm
	{  cvt.f32.f16 %f13, %rs1;}

	// end inline asm
	setp.eq.s32 	%p6, %r140, %r138;
	mov.f32 	%f120, %f13;
	@%p6 bra 	$L__BB5_9;
	ld.global.nc.u16 	%rs2, [%rd44];
	// begin inline asm
	{  cvt.f32.f16 %f120, %rs2;}

	// end inline asm
$L__BB5_9:
	and.b32  	%r50, %r19, 15;
	add.s32 	%r51, %r50, -8;
	shr.u32 	%r52, %r19, 4;
	and.b32  	%r53, %r52, 15;
	add.s32 	%r54, %r53, -8;
	shr.u32 	%r55, %r19, 8;
	and.b32  	%r56, %r55, 15;
	add.s32 	%r57, %r56, -8;
	shr.u32 	%r58, %r19, 12;
	and.b32  	%r59, %r58, 15;
	add.s32 	%r60, %r59, -8;
	shr.u32 	%r61, %r19, 16;
	and.b32  	%r62, %r61, 15;
	add.s32 	%r63, %r62, -8;
	shr.u32 	%r64, %r19, 20;
	and.b32  	%r65, %r64, 15;
	add.s32 	%r66, %r65, -8;
	shr.u32 	%r67, %r19, 24;
	and.b32  	%r68, %r67, 15;
	add.s32 	%r69, %r68, -8;
	shr.u32 	%r70, %r19, 28;
	add.s32 	%r71, %r70, -8;
	and.b32  	%r72, %r20, 15;
	add.s32 	%r73, %r72, -8;
	shr.u32 	%r74, %r20, 4;
	and.b32  	%r75, %r74, 15;
	add.s32 	%r76, %r75, -8;
	shr.u32 	%r77, %r20, 8;
	and.b32  	%r78, %r77, 15;
	add.s32 	%r79, %r78, -8;
	shr.u32 	%r80, %r20, 12;
	and.b32  	%r81, %r80, 15;
	add.s32 	%r82, %r81, -8;
	shr.u32 	%r83, %r20, 16;
	and.b32  	%r84, %r83, 15;
	add.s32 	%r85, %r84, -8;
	shr.u32 	%r86, %r20, 20;
	and.b32  	%r87, %r86, 15;
	add.s32 	%r88, %r87, -8;
	shr.u32 	%r89, %r20, 24;
	and.b32  	%r90, %r89, 15;
	add.s32 	%r91, %r90, -8;
	shr.u32 	%r92, %r20, 28;
	add.s32 	%r93, %r92, -8;
	cvt.rn.f32.s32 	%f15, %r51;
	mul.f32 	%f16, %f13, %f15;
	cvt.rn.f32.s32 	%f17, %r54;
	mul.f32 	%f18, %f13, %f17;
	cvt.rn.f32.s32 	%f19, %r57;
	mul.f32 	%f20, %f13, %f19;
	cvt.rn.f32.s32 	%f21, %r60;
	mul.f32 	%f22, %f13, %f21;
	cvt.rn.f32.s32 	%f23, %r63;
	mul.f32 	%f24, %f13, %f23;
	cvt.rn.f32.s32 	%f25, %r66;
	mul.f32 	%f26, %f13, %f25;
	cvt.rn.f32.s32 	%f27, %r69;
	mul.f32 	%f28, %f13, %f27;
	cvt.rn.f32.s32 	%f29, %r71;
	mul.f32 	%f30, %f13, %f29;
	cvt.rn.f32.s32 	%f31, %r73;
	mul.f32 	%f32, %f120, %f31;
	cvt.rn.f32.s32 	%f33, %r76;
	mul.f32 	%f34, %f120, %f33;
	cvt.rn.f32.s32 	%f35, %r79;
	mul.f32 	%f36, %f120, %f35;
	cvt.rn.f32.s32 	%f37, %r82;
	mul.f32 	%f38, %f120, %f37;
	cvt.rn.f32.s32 	%f39, %r85;
	mul.f32 	%f40, %f120, %f39;
	cvt.rn.f32.s32 	%f41, %r88;
	mul.f32 	%f42, %f120, %f41;
	cvt.rn.f32.s32 	%f43, %r91;
	mul.f32 	%f44, %f120, %f43;
	cvt.rn.f32.s32 	%f45, %r93;
	mul.f32 	%f46, %f120, %f45;
	ld.shared.v4.f32 	{%f47, %f48, %f49, %f50}, [%r139+-32];
	fma.rn.f32 	%f51, %f47, %f16, %f121;
	fma.rn.f32 	%f52, %f48, %f18, %f51;
	fma.rn.f32 	%f53, %f49, %f20, %f52;
	fma.rn.f32 	%f54, %f50, %f22, %f53;
	ld.shared.v4.f32 	{%f55, %f56, %f57, %f58}, [%r139+-16];
	fma.rn.f32 	%f59, %f55, %f24, %f54;
	fma.rn.f32 	%f60, %f56, %f26, %f59;
	fma.rn.f32 	%f61, %f57, %f28, %f60;
	fma.rn.f32 	%f62, %f58, %f30, %f61;
	ld.shared.v4.f32 	{%f63, %f64, %f65, %f66}, [%r139];
	fma.rn.f32 	%f67, %f63, %f32, %f62;
	fma.rn.f32 	%f68, %f64, %f34, %f67;
	fma.rn.f32 	%f69, %f65, %f36, %f68;
	fma.rn.f32 	%f70, %f66, %f38, %f69;
	ld.shared.v4.f32 	{%f71, %f72, %f73, %f74}, [%r139+16];
	fma.rn.f32 	%f75, %f71, %f40, %f70;
	fma.rn.f32 	%f76, %f72, %f42, %f75;
	fma.rn.f32 	%f77, %f73, %f44, %f76;
	fma.rn.f32 	%f121, %f74, %f46, %f77;
	add.s32 	%r142, %r142, 1;
	add.s32 	%r141, %r141, 1;
	setp.ne.s32 	%p7, %r141, 0;
	add.s32 	%r140, %r140, 4;
	add.s64 	%rd46, %rd46, 8;
	add.s32 	%r139, %r139, 2048;
	add.s64 	%rd45, %rd45, 256;
	add.s64 	%rd44, %rd44, 8;
	add.s32 	%r138, %r138, 4;
	@%p7 bra 	$L__BB5_6;
$L__BB5_10:
	and.b32  	%r94, %r8, 1;
	setp.eq.b32 	%p8, %r94, 1;
	not.pred 	%p9, %p8;
	setp.ne.s32 	%p10, %r2, 0;
	or.pred  	%p11, %p10, %p9;
	@%p11 bra 	$L__BB5_12;
	ld.param.u64 	%rd43, [_Z28int4_gemv_multirow_2x_kernelPfPKfPKhPK6__halfiii_param_3];
	ld.param.u64 	%rd42, [_Z28int4_gemv_multirow_2x_kernelPfPKfPKhPK6__halfiii_param_2];
	add.s32 	%r95, %r8, -1;
	shl.b32 	%r96, %r95, 2;
	cvt.s64.s32 	%rd28, %r96;
	mul.wide.s32 	%rd29, %r7, %r3;
	cvta.to.global.u64 	%rd30, %rd42;
	add.s64 	%rd31, %rd30, %rd29;
	add.s64 	%rd32, %rd31, %rd28;
	ld.global.nc.u32 	%r97, [%rd32];
	shr.s32 	%r98, %r95, 31;
	shr.u32 	%r99, %r98, 28;
	add.s32 	%r100, %r95, %r99;
	shr.s32 	%r101, %r100, 4;
	cvta.to.global.u64 	%rd33, %rd43;
	shl.b64 	%rd34, %rd5, 1;
	add.s64 	%rd35, %rd33, %rd34;
	mul.wide.s32 	%rd36, %r101, 2;
	add.s64 	%rd37, %rd35, %rd36;
	ld.global.nc.u16 	%rs3, [%rd37];
	// begin inline asm
	{  cvt.f32.f16 %f78, %rs3;}

	// end inline asm
	and.b32  	%r102, %r97, 15;
	add.s32 	%r103, %r102, -8;
	shr.u32 	%r104, %r97, 4;
	and.b32  	%r105, %r104, 15;
	add.s32 	%r106, %r105, -8;
	shr.u32 	%r107, %r97, 8;
	and.b32  	%r108, %r107, 15;
	add.s32 	%r109, %r108, -8;
	shr.u32 	%r110, %r97, 12;
	and.b32  	%r111, %r110, 15;
	add.s32 	%r112, %r111, -8;
	shr.u32 	%r113, %r97, 16;
	and.b32  	%r114, %r113, 15;
	add.s32 	%r115, %r114, -8;
	shr.u32 	%r116, %r97, 20;
	and.b32  	%r117, %r116, 15;
	add.s32 	%r118, %r117, -8;
	shr.u32 	%r119, %r97, 24;
	and.b32  	%r120, %r119, 15;
	add.s32 	%r121, %r120, -8;
	shr.u32 	%r122, %r97, 28;
	add.s32 	%r123, %r122, -8;
	shl.b32 	%r124, %r95, 5;
	mov.u32 	%r125, smem;
	add.s32 	%r126, %r125, %r124;
	ld.shared.v4.f32 	{%f79, %f80, %f81, %f82}, [%r126];
	cvt.rn.f32.s32 	%f83, %r103;
	mul.f32 	%f84, %f78, %f83;
	fma.rn.f32 	%f85, %f79, %f84, %f121;
	cvt.rn.f32.s32 	%f86, %r106;
	mul.f32 	%f87, %f78, %f86;
	fma.rn.f32 	%f88, %f80, %f87, %f85;
	cvt.rn.f32.s32 	%f89, %r109;
	mul.f32 	%f90, %f78, %f89;
	fma.rn.f32 	%f91, %f81, %f90, %f88;
	cvt.rn.f32.s32 	%f92, %r112;
	mul.f32 	%f93, %f78, %f92;
	fma.rn.f32 	%f94, %f82, %f93, %f91;
	ld.shared.v4.f32 	{%f95, %f96, %f97, %f98}, [%r126+16];
	cvt.rn.f32.s32 	%f99, %r115;
	mul.f32 	%f100, %f78, %f99;
	fma.rn.f32 	%f101, %f95, %f100, %f94;
	cvt.rn.f32.s32 	%f102, %r118;
	mul.f32 	%f103, %f78, %f102;
	fma.rn.f32 	%f104, %f96, %f103, %f101;
	cvt.rn.f32.s32 	%f105, %r121;
	mul.f32 	%f106, %f78, %f105;
	fma.rn.f32 	%f107, %f97, %f106, %f104;
	cvt.rn.f32.s32 	%f108, %r123;
	mul.f32 	%f109, %f78, %f108;
	fma.rn.f32 	%f121, %f98, %f109, %f107;
$L__BB5_12:
	setp.ne.s32 	%p12, %r2, 0;
	mov.b32 	%r127, %f121;
	shfl.sync.down.b32	%r128|%p13, %r127, 16, 31, -1;
	mov.b32 	%f110, %r128;
	add.f32 	%f111, %f121, %f110;
	mov.b32 	%r129, %f111;
	shfl.sync.down.b32	%r130|%p14, %r129, 8, 31, -1;
	mov.b32 	%f112, %r130;
	add.f32 	%f113, %f111, %f112;
	mov.b32 	%r131, %f113;
	shfl.sync.down.b32	%r132|%p15, %r131, 4, 31, -1;
	mov.b32 	%f114, %r132;
	add.f32 	%f115, %f113, %f114;
	mov.b32 	%r133, %f115;
	shfl.sync.down.b32	%r134|%p16, %r133, 2, 31, -1;
	mov.b32 	%f116, %r134;
	add.f32 	%f117, %f115, %f116;
	mov.b32 	%r135, %f117;
	shfl.sync.down.b32	%r136|%p17, %r135, 1, 31, -1;
	mov.b32 	%f118, %r136;
	add.f32 	%f9, %f117, %f118;
	@%p12 bra 	$L__BB5_14;
	ld.param.u64 	%rd41, [_Z28int4_gemv_multirow_2x_kernelPfPKfPKhPK6__halfiii_param_0];
	cvta.to.global.u64 	%rd38, %rd41;
	mul.wide.s32 	%rd39, %r3, 4;
	add.s64 	%rd40, %rd38, %rd39;
	st.global.f32 	[%rd40], %f9;
$L__BB5_14:
	ret;

}
	// .globl	_Z19int4_gemv_kernel_v4PfPKfPKhPK6__halfiii
.visible .entry _Z19int4_gemv_kernel_v4PfPKfPKhPK6__halfiii(
	.param .u64 .ptr .align 1 _Z19int4_gemv_kernel_v4PfPKfPKhPK6__halfiii_param_0,
	.param .u64 .ptr .align 1 _Z19int4_gemv_kernel_v4PfPKfPKhPK6__halfiii_param_1,
	.param .u64 .ptr .align 1 _Z19int4_gemv_kernel_v4PfPKfPKhPK6__halfiii_param_2,
	.param .u64 .ptr .align 1 _Z19int4_gemv_kernel_v4PfPKfPKhPK6__halfiii_param_3,
	.param .u32 _Z19int4_gemv_kernel_v4PfPKfPKhPK6__halfiii_param_4,
	.param .u32 _Z19int4_gemv_kernel_v4PfPKfPKhPK6__halfiii_param_5,
	.param .u32 _Z19int4_gemv_kernel_v4PfPKfPKhPK6__halfiii_param_6
)
{
	.reg .pred 	%p<30>;
	.reg .b16 	%rs<4>;
	.reg .b32 	%r<242>;
	.reg .b32 	%f<156>;
	.reg .b64 	%rd<49>;
	// demoted variable
	.shared .align 4 .b8 _ZZ19int4_gemv_kernel_v4PfPKfPKhPK6__halfiiiE9s_partial[128];
	ld.param.u64 	%rd12, [_Z19int4_gemv_kernel_v4PfPKfPKhPK6__halfiii_param_1];
	ld.param.u64 	%rd11, [_Z19int4_gemv_kernel_v4PfPKfPKhPK6__halfiii_param_2];
	ld.param.u64 	%rd13, [_Z19int4_gemv_kernel_v4PfPKfPKhPK6__halfiii_param_3];
	ld.param.u32 	%r72, [_Z19int4_gemv_kernel_v4PfPKfPKhPK6__halfiii_param_4];
	ld.param.u32 	%r70, [_Z19int4_gemv_kernel_v4PfPKfPKhPK6__halfiii_param_5];
	ld.param.u32 	%r71, [_Z19int4_gemv_kernel_v4PfPKfPKhPK6__halfiii_param_6];
	cvta.to.global.u64 	%rd1, %rd12;
	cvta.to.global.u64 	%rd2, %rd13;
	mov.u32 	%r1, %ctaid.x;
	setp.ge.s32 	%p1, %r1, %r72;
	@%p1 bra 	$L__BB6_27;
	shr.s32 	%r73, %r70, 31;
	shr.u32 	%r74, %r73, 30;
	add.s32 	%r75, %r70, %r74;
	shr.s32 	%r2, %r75, 2;
	mov.u32 	%r3, %tid.x;
	setp.ge.s32 	%p2, %r3, %r2;
	@%p2 bra 	$L__BB6_8;
	mov.u32 	%r4, %ntid.x;
	add.s32 	%r76, %r3, %r4;
	max.u32 	%r77, %r2, %r76;
	setp.lt.u32 	%p3, %r76, %r2;
	selp.u32 	%r78, 1, 0, %p3;
	add.s32 	%r79, %r76, %r78;
	sub.s32 	%r80, %r77, %r79;
	div.u32 	%r81, %r80, %r4;
	add.s32 	%r5, %r81, %r78;
	and.b32  	%r82, %r5, 3;
	setp.eq.s32 	%p4, %r82, 3;
	mov.u32 	%r227, %r3;
	@%p4 bra 	$L__BB6_5;
	add.s32 	%r83, %r5, 1;
	and.b32  	%r84, %r83, 3;
	mul.wide.u32 	%rd14, %r3, 16;
	add.s64 	%rd48, %rd1, %rd14;
	mul.wide.u32 	%rd4, %r4, 16;
	shl.b32 	%r85, %r3, 4;
	mov.u32 	%r86, smem;
	add.s32 	%r221, %r86, %r85;
	shl.b32 	%r7, %r4, 4;
	neg.s32 	%r220, %r84;
	mad.lo.s32 	%r227, %r4, %r84, %r3;
$L__BB6_4:
	.pragma "nounroll";
	ld.global.nc.v4.f32 	{%f12, %f13, %f14, %f15}, [%rd48];
	st.shared.v4.f32 	[%r221], {%f12, %f13, %f14, %f15};
	add.s64 	%rd48, %rd48, %rd4;
	add.s32 	%r221, %r221, %r7;
	add.s32 	%r220, %r220, 1;
	setp.ne.s32 	%p5, %r220, 0;
	@%p5 bra 	$L__BB6_4;
$L__BB6_5:
	setp.lt.u32 	%p6, %r5, 3;
	@%p6 bra 	$L__BB6_8;
	shl.b32 	%r87, %r4, 1;
	add.s32 	%r226, %r227, %r87;
	shl.b32 	%r16, %r4, 2;
	mad.lo.s32 	%r225, %r4, 3, %r227;
	add.s32 	%r224, %r4, %r227;
	shl.b32 	%r19, %r4, 4;
	shl.b32 	%r88, %r227, 4;
	mov.u32 	%r89, smem;
	add.s32 	%r223, %r89, %r88;
	shl.b32 	%r21, %r4, 6;
	shl.b32 	%r22, %r4, 5;
	mul.lo.s32 	%r23, %r4, 48;
$L__BB6_7:
	mul.wide.u32 	%rd15, %r227, 16;
	add.s64 	%rd16, %rd1, %rd15;
	ld.global.nc.v4.f32 	{%f16, %f17, %f18, %f19}, [%rd16];
	st.shared.v4.f32 	[%r223], {%f16, %f17, %f18, %f19};
	add.s32 	%r90, %r227, %r4;
	add.s32 	%r91, %r223, %r19;
	mul.wide.u32 	%rd17, %r224, 16;
	add.s64 	%rd18, %rd1, %rd17;
	ld.global.nc.v4.f32 	{%f20, %f21, %f22, %f23}, [%rd18];
	st.shared.v4.f32 	[%r91], {%f20, %f21, %f22, %f23};
	add.s32 	%r92, %r90, %r4;
	add.s32 	%r93, %r223, %r22;
	mul.wide.u32 	%rd19, %r226, 16;
	add.s64 	%rd20, %rd1, %rd19;
	ld.global.nc.v4.f32 	{%f24, %f25, %f26, %f27}, [%rd20];
	st.shared.v4.f32 	[%r93], {%f24, %f25, %f26, %f27};
	add.s32 	%r94, %r92, %r4;
	add.s32 	%r95, %r223, %r23;
	mul.wide.u32 	%rd21, %r225, 16;
	add.s64 	%rd22, %rd1, %rd21;
	ld.global.nc.v4.f32 	{%f28, %f29, %f30, %f31}, [%rd22];
	st.shared.v4.f32 	[%r95], {%f28, %f29, %f30, %f31};
	add.s32 	%r227, %r94, %r4;
	add.s32 	%r226, %r226, %r16;
	add.s32 	%r225, %r225, %r16;
	add.s32 	%r224, %r224, %r16;
	add.s32 	%r223, %r223, %r21;
	setp.lt.s32 	%p7, %r227, %r2;
	@%p7 bra 	$L__BB6_7;
$L__BB6_8:
	bar.sync 	0;
	cvt.u64.u32 	%rd7, %r1;
	shr.u32 	%r97, %r70, 31;
	add.s32 	%r98, %r70, %r97;
	shr.s32 	%r99, %r98, 1;
	cvt.s64.s32 	%rd23, %r99;
	cvta.to.global.u64 	%rd24, %rd11;
	mad.lo.s64 	%rd8, %rd23, %rd7, %rd24;
	cvt.s64.s32 	%rd25, %r71;
	mul.lo.s64 	%rd9, %rd25, %rd7;
	shr.u32 	%r101, %r73, 29;
	add.s32 	%r102, %r70, %r101;
	shr.s32 	%r34, %r102, 3;
	setp.ge.s32 	%p8, %r3, %r34;
	mov.b32 	%r229, 0;
	@%p8 bra 	$L__BB6_10;
	shl.b32 	%r103, %r3, 2;
	cvt.u64.u32 	%rd26, %r103;
	add.s64 	%rd27, %rd8, %rd26;
	ld.global.nc.u32 	%r229, [%rd27];
$L__BB6_10:
	setp.ge.s32 	%p9, %r3, %r34;
	mov.f32 	%f153, 0f00000000;
	@%p9 bra 	$L__BB6_20;
	mov.u32 	%r37, %ntid.x;
	add.s32 	%r233, %r3, %r37;
	max.u32 	%r104, %r34, %r233;
	setp.lt.u32 	%p10, %r233, %r34;
	selp.u32 	%r105, 1, 0, %p10;
	add.s32 	%r106, %r233, %r105;
	sub.s32 	%r107, %r104, %r106;
	div.u32 	%r108, %r107, %r37;
	add.s32 	%r39, %r108, %r105;
	setp.eq.s32 	%p11, %r39, 0;
	mov.f32 	%f153, 0f00000000;
	mov.u32 	%r239, %r3;
	@%p11 bra 	$L__BB6_18;
	add.s32 	%r110, %r39, 1;
	shl.b32 	%r111, %r3, 5;
	mov.u32 	%r112, smem;
	add.s32 	%r236, %r112, %r111;
	shl.b32 	%r41, %r37, 1;
	add.s32 	%r235, %r3, %r41;
	shl.b32 	%r43, %r37, 3;
	shl.b32 	%r113, %r3, 2;
	add.s32 	%r234, %r43, %r113;
	shl.b32 	%r232, %r233, 2;
	and.b32  	%r114, %r110, -2;
	neg.s32 	%r231, %r114;
	mov.f32 	%f153, 0f00000000;
	mov.b32 	%r240, 0;
	mov.u32 	%r239, %r3;
$L__BB6_13:
	setp.ge.s32 	%p12, %r233, %r34;
	@%p12 bra 	$L__BB6_15;
	cvt.u64.u32 	%rd28, %r232;
	add.s64 	%rd29, %rd8, %rd28;
	ld.global.nc.u32 	%r240, [%rd29];
$L__BB6_15:
	shr.u32 	%r115, %r239, 4;
	cvt.u64.u32 	%rd30, %r115;
	add.s64 	%rd31, %rd9, %rd30;
	shl.b64 	%rd32, %rd31, 1;
	add.s64 	%rd33, %rd2, %rd32;
	ld.global.nc.u16 	%rs1, [%rd33];
	// begin inline asm
	{  cvt.f32.f16 %f36, %rs1;}

	// end inline asm
	ld.shared.v4.f32 	{%f37, %f38, %f39, %f40}, [%r236];
	and.b32  	%r116, %r229, 15;
	add.s32 	%r117, %r116, -8;
	cvt.rn.f32.u32 	%f41, %r117;
	mul.f32 	%f42, %f36, %f41;
	fma.rn.f32 	%f43, %f37, %f42, %f153;
	shr.u32 	%r118, %r229, 4;
	and.b32  	%r119, %r118, 15;
	add.s32 	%r120, %r119, -8;
	cvt.rn.f32.u32 	%f44, %r120;
	mul.f32 	%f45, %f36, %f44;
	fma.rn.f32 	%f46, %f38, %f45, %f43;
	shr.u32 	%r121, %r229, 8;
	and.b32  	%r122, %r121, 15;
	add.s32 	%r123, %r122, -8;
	cvt.rn.f32.u32 	%f47, %r123;
	mul.f32 	%f48, %f36, %f47;
	fma.rn.f32 	%f49, %f39, %f48, %f46;
	shr.u32 	%r124, %r229, 12;
	and.b32  	%r125, %r124, 15;
	add.s32 	%r126, %r125, -8;
	cvt.rn.f32.u32 	%f50, %r126;
	mul.f32 	%f51, %f36, %f50;
	fma.rn.f32 	%f52, %f40, %f51, %f49;
	ld.shared.v4.f32 	{%f53, %f54, %f55, %f56}, [%r236+16];
	shr.u32 	%r127, %r229, 16;
	and.b32  	%r128, %r127, 15;
	add.s32 	%r129, %r128, -8;
	cvt.rn.f32.u32 	%f57, %r129;
	mul.f32 	%f58, %f36, %f57;
	fma.rn.f32 	%f59, %f53, %f58, %f52;
	shr.u32 	%r130, %r229, 20;
	and.b32  	%r131, %r130, 15;
	add.s32 	%r132, %r131, -8;
	cvt.rn.f32.u32 	%f60, %r132;
	mul.f32 	%f61, %f36, %f60;
	fma.rn.f32 	%f62, %f54, %f61, %f59;
	shr.u32 	%r133, %r229, 24;
	and.b32  	%r134, %r133, 15;
	add.s32 	%r135, %r134, -8;
	cvt.rn.f32.u32 	%f63, %r135;
	mul.f32 	%f64, %f36, %f63;
	fma.rn.f32 	%f65, %f55, %f64, %f62;
	shr.u32 	%r136, %r229, 28;
	add.s32 	%r137, %r136, -8;
	cvt.rn.f32.u32 	%f66, %r137;
	mul.f32 	%f67, %f36, %f66;
	fma.rn.f32 	%f5, %f56, %f67, %f65;
	add.s32 	%r138, %r239, %r37;
	add.s32 	%r239, %r138, %r37;
	setp.ge.s32 	%p13, %r235, %r34;
	mov.u32 	%r229, %r240;
	@%p13 bra 	$L__BB6_17;
	cvt.u64.u32 	%rd34, %r234;
	add.s64 	%rd35, %rd8, %rd34;
	ld.global.nc.u32 	%r229, [%rd35];
$L__BB6_17:
	shr.u32 	%r139, %r233, 4;
	cvt.u64.u32 	%rd36, %r139;
	add.s64 	%rd37, %rd9, %rd36;
	shl.b64 	%rd38, %rd37, 1;
	add.s64 	%rd39, %rd2, %rd38;
	ld.global.nc.u16 	%rs2, [%rd39];
	// begin inline asm
	{  cvt.f32.f16 %f68, %rs2;}

	// end inline asm
	shl.b32 	%r140, %r37, 5;
	add.s32 	%r141, %r236, %r140;
	ld.shared.v4.f32 	{%f69, %f70, %f71, %f72}, [%r141];
	and.b32  	%r142, %r240, 15;
	add.s32 	%r143, %r142, -8;
	cvt.rn.f32.u32 	%f73, %r143;
	mul.f32 	%f74, %f68, %f73;
	fma.rn.f32 	%f75, %f69, %f74, %f5;
	shr.u32 	%r144, %r240, 4;
	and.b32  	%r145, %r144, 15;
	add.s32 	%r146, %r145, -8;
	cvt.rn.f32.u32 	%f76, %r146;
	mul.f32 	%f77, %f68, %f76;
	fma.rn.f32 	%f78, %f70, %f77, %f75;
	shr.u32 	%r147, %r240, 8;
	and.b32  	%r148, %r147, 15;
	add.s32 	%r149, %r148, -8;
	cvt.rn.f32.u32 	%f79, %r149;
	mul.f32 	%f80, %f68, %f79;
	fma.rn.f32 	%f81, %f71, %f80, %f78;
	shr.u32 	%r150, %r240, 12;
	and.b32  	%r151, %r150, 15;
	add.s32 	%r152, %r151, -8;
	cvt.rn.f32.u32 	%f82, %r152;
	mul.f32 	%f83, %f68, %f82;
	fma.rn.f32 	%f84, %f72, %f83, %f81;
	ld.shared.v4.f32 	{%f85, %f86, %f87, %f88}, [%r141+16];
	shr.u32 	%r153, %r240, 16;
	and.b32  	%r154, %r153, 15;
	add.s32 	%r155, %r154, -8;
	cvt.rn.f32.u32 	%f89, %r155;
	mul.f32 	%f90, %f68, %f89;
	fma.rn.f32 	%f91, %f85, %f90, %f84;
	shr.u32 	%r156, %r240, 20;
	and.b32  	%r157, %r156, 15;
	add.s32 	%r158, %r157, -8;
	cvt.rn.f32.u32 	%f92, %r158;
	mul.f32 	%f93, %f68, %f92;
	fma.rn.f32 	%f94, %f86, %f93, %f91;
	shr.u32 	%r159, %r240, 24;
	and.b32  	%r160, %r159, 15;
	add.s32 	%r161, %r160, -8;
	cvt.rn.f32.u32 	%f95, %r161;
	mul.f32 	%f96, %f68, %f95;
	fma.rn.f32 	%f97, %f87, %f96, %f94;
	shr.u32 	%r162, %r240, 28;
	add.s32 	%r163, %r162, -8;
	cvt.rn.f32.u32 	%f98, %r163;
	mul.f32 	%f99, %f68, %f98;
	fma.rn.f32 	%f153, %f88, %f99, %f97;
	shl.b32 	%r164, %r37, 6;
	add.s32 	%r236, %r236, %r164;
	add.s32 	%r235, %r235, %r41;
	add.s32 	%r234, %r234, %r43;
	add.s32 	%r233, %r233, %r41;
	add.s32 	%r232, %r232, %r43;
	add.s32 	%r231, %r231, 2;
	setp.eq.s32 	%p14, %r231, 0;
	mov.u32 	%r240, %r229;
	@%p14 bra 	$L__BB6_18;
	bra.uni 	$L__BB6_13;
$L__BB6_18:
	and.b32  	%r165, %r39, 1;
	setp.eq.b32 	%p15, %r165, 1;
	@%p15 bra 	$L__BB6_20;
	shr.u32 	%r166, %r239, 4;
	cvt.u64.u32 	%rd40, %r166;
	add.s64 	%rd41, %rd9, %rd40;
	shl.b64 	%rd42, %rd41, 1;
	add.s64 	%rd43, %rd2, %rd42;
	ld.global.nc.u16 	%rs3, [%rd43];
	// begin inline asm
	{  cvt.f32.f16 %f100, %rs3;}

	// end inline asm
	shl.b32 	%r167, %r239, 5;
	mov.u32 	%r168, smem;
	add.s32 	%r169, %r168, %r167;
	ld.shared.v4.f32 	{%f101, %f102, %f103, %f104}, [%r169];
	and.b32  	%r170, %r229, 15;
	add.s32 	%r171, %r170, -8;
	cvt.rn.f32.u32 	%f105, %r171;
	mul.f32 	%f106, %f100, %f105;
	fma.rn.f32 	%f107, %f101, %f106, %f153;
	shr.u32 	%r172, %r229, 4;
	and.b32  	%r173, %r172, 15;
	add.s32 	%r174, %r173, -8;
	cvt.rn.f32.u32 	%f108, %r174;
	mul.f32 	%f109, %f100, %f108;
	fma.rn.f32 	%f110, %f102, %f109, %f107;
	shr.u32 	%r175, %r229, 8;
	and.b32  	%r176, %r175, 15;
	add.s32 	%r177, %r176, -8;
	cvt.rn.f32.u32 	%f111, %r177;
	mul.f32 	%f112, %f100, %f111;
	fma.rn.f32 	%f113, %f103, %f112, %f110;
	shr.u32 	%r178, %r229, 12;
	and.b32  	%r179, %r178, 15;
	add.s32 	%r180, %r179, -8;
	cvt.rn.f32.u32 	%f114, %r180;
	mul.f32 	%f115, %f100, %f114;
	fma.rn.f32 	%f116, %f104, %f115, %f113;
	ld.shared.v4.f32 	{%f117, %f118, %f119, %f120}, [%r169+16];
	shr.u32 	%r181, %r229, 16;
	and.b32  	%r182, %r181, 15;
	add.s32 	%r183, %r182, -8;
	cvt.rn.f32.u32 	%f121, %r183;
	mul.f32 	%f122, %f100, %f121;
	fma.rn.f32 	%f123, %f117, %f122, %f116;
	shr.u32 	%r184, %r229, 20;
	and.b32  	%r185, %r184, 15;
	add.s32 	%r186, %r185, -8;
	cvt.rn.f32.u32 	%f124, %r186;
	mul.f32 	%f125, %f100, %f124;
	fma.rn.f32 	%f126, %f118, %f125, %f123;
	shr.u32 	%r187, %r229, 24;
	and.b32  	%r188, %r187, 15;
	add.s32 	%r189, %r188, -8;
	cvt.rn.f32.u32 	%f127, %r189;
	mul.f32 	%f128, %f100, %f127;
	fma.rn.f32 	%f129, %f119, %f128, %f126;
	shr.u32 	%r190, %r229, 28;
	add.s32 	%r191, %r190, -8;
	cvt.rn.f32.u32 	%f130, %r191;
	mul.f32 	%f131, %f100, %f130;
	fma.rn.f32 	%f153, %f120, %f131, %f129;
$L__BB6_20:
	mov.b32 	%r192, %f153;
	shfl.sync.down.b32	%r193|%p16, %r192, 16, 31, -1;
	mov.b32 	%f132, %r193;
	add.f32 	%f133, %f153, %f132;
	mov.b32 	%r194, %f133;
	shfl.sync.down.b32	%r195|%p17, %r194, 8, 31, -1;
	mov.b32 	%f134, %r195;
	add.f32 	%f135, %f133, %f134;
	mov.b32 	%r196, %f135;
	shfl.sync.down.b32	%r197|%p18, %r196, 4, 31, -1;
	mov.b32 	%f136, %r197;
	add.f32 	%f137, %f135, %f136;
	mov.b32 	%r198, %f137;
	shfl.sync.down.b32	%r199|%p19, %r198, 2, 31, -1;
	mov.b32 	%f138, %r199;
	add.f32 	%f139, %f137, %f138;
	mov.b32 	%r200, %f139;
	shfl.sync.down.b32	%r201|%p20, %r200, 1, 31, -1;
	mov.b32 	%f140, %r201;
	add.f32 	%f8, %f139, %f140;
	and.b32  	%r69, %r3, 31;
	setp.ne.s32 	%p21, %r69, 0;
	@%p21 bra 	$L__BB6_22;
	shr.u32 	%r202, %r3, 3;
	mov.u32 	%r203, _ZZ19int4_gemv_kernel_v4PfPKfPKhPK6__halfiiiE9s_partial;
	add.s32 	%r204, %r203, %r202;
	st.shared.f32 	[%r204], %f8;
$L__BB6_22:
	bar.sync 	0;
	setp.gt.u32 	%p22, %r3, 31;
	@%p22 bra 	$L__BB6_27;
	mov.u32 	%r205, %ntid.x;
	shr.u32 	%r206, %r205, 5;
	setp.ge.u32 	%p23, %r69, %r206;
	mov.f32 	%f155, 0f00000000;
	@%p23 bra 	$L__BB6_25;
	shl.b32 	%r207, %r69, 2;
	mov.u32 	%r208, _ZZ19int4_gemv_kernel_v4PfPKfPKhPK6__halfiiiE9s_partial;
	add.s32 	%r209, %r208, %r207;
	ld.shared.f32 	%f155, [%r209];
$L__BB6_25:
	setp.ne.s32 	%p24, %r69, 0;
	mov.b32 	%r210, %f155;
	shfl.sync.down.b32	%r211|%p25, %r210, 16, 31, -1;
	mov.b32 	%f142, %r211;
	add.f32 	%f143, %f155, %f142;
	mov.b32 	%r212, %f143;
	shfl.sync.down.b32	%r213|%p26, %r212, 8, 31, -1;
	mov.b32 	%f144, %r213;
	add.f32 	%f145, %f143, %f144;
	mov.b32 	%r214, %f145;
	shfl.sync.down.b32	%r215|%p27, %r214, 4, 31, -1;
	mov.b32 	%f146, %r215;
	add.f32 	%f147, %f145, %f146;
	mov.b32 	%r216, %f147;
	shfl.sync.down.b32	%r217|%p28, %r216, 2, 31, -1;
	mov.b32 	%f148, %r217;
	add.f32 	%f149, %f147, %f148;
	mov.b32 	%r218, %f149;
	shfl.sync.down.b32	%r219|%p29, %r218, 1, 31, -1;
	mov.b32 	%f150, %r219;
	add.f32 	%f11, %f149, %f150;
	@%p24 bra 	$L__BB6_27;
	ld.param.u64 	%rd47, [_Z19int4_gemv_kernel_v4PfPKfPKhPK6__halfiii_param_0];
	cvta.to.global.u64 	%rd44, %rd47;
	shl.b64 	%rd45, %rd7, 2;
	add.s64 	%rd46, %rd44, %rd45;
	st.global.f32 	[%rd46], %f11;
$L__BB6_27:
	ret;

}
	// .globl	_Z19int4_gemv_kernel_v5PfPKfPKhPK6__halfiii
.visible .entry _Z19int4_gemv_kernel_v5PfPKfPKhPK6__halfiii(
	.param .u64 .ptr .align 1 _Z19int4_gemv_kernel_v5PfPKfPKhPK6__halfiii_param_0,
	.param .u64 .ptr .align 1 _Z19int4_gemv_kernel_v5PfPKfPKhPK6__halfiii_param_1,
	.param .u64 .ptr .align 1 _Z19int4_gemv_kernel_v5PfPKfPKhPK6__halfiii_param_2,
	.param .u64 .ptr .align 1 _Z19int4_gemv_kernel_v5PfPKfPKhPK6__halfiii_param_3,
	.param .u32 _Z19int4_gemv_kernel_v5PfPKfPKhPK6__halfiii_param_4,
	.param .u32 _Z19int4_gemv_kernel_v5PfPKfPKhPK6__halfiii_param_5,
	.param .u32 _Z19int4_gemv_kernel_v5PfPKfPKhPK6__halfiii_param_6
)
{
	.reg .pred 	%p<30>;
	.reg .b16 	%rs<14>;
	.reg .b32 	%r<238>;
	.reg .b32 	%f<164>;
	.reg .b64 	%rd<47>;
	// demoted variable
	.shared .align 4 .b8 _ZZ19int4_gemv_kernel_v5PfPKfPKhPK6__halfiiiE9s_partial[128];
	ld.param.u64 	%rd9, [_Z19int4_gemv_kernel_v5PfPKfPKhPK6__halfiii_param_1];
	ld.param.u64 	%rd10, [_Z19int4_gemv_kernel_v5PfPKfPKhPK6__halfiii_param_2];
	ld.param.u64 	%rd11, [_Z19int4_gemv_kernel_v5PfPKfPKhPK6__halfiii_param_3];
	ld.param.u32 	%r60, [_Z19int4_gemv_kernel_v5PfPKfPKhPK6__halfiii_param_4];
	ld.param.u32 	%r58, [_Z19int4_gemv_kernel_v5PfPKfPKhPK6__halfiii_param_5];
	ld.param.u32 	%r59, [_Z19int4_gemv_kernel_v5PfPKfPKhPK6__halfiii_param_6];
	mov.u32 	%r1, %ctaid.x;
	setp.ge.s32 	%p1, %r1, %r60;
	@%p1 bra 	$L__BB7_24;
	shr.s32 	%r61, %r58, 31;
	shr.u32 	%r62, %r61, 30;
	add.s32 	%r63, %r58, %r62;
	shr.s32 	%r2, %r63, 2;
	mov.u32 	%r3, %tid.x;
	setp.ge.s32 	%p2, %r3, %r2;
	@%p2 bra 	$L__BB7_8;
	mov.u32 	%r4, %ntid.x;
	add.s32 	%r64, %r3, %r4;
	max.u32 	%r65, %r2, %r64;
	setp.lt.u32 	%p3, %r64, %r2;
	selp.u32 	%r66, 1, 0, %p3;
	add.s32 	%r67, %r64, %r66;
	sub.s32 	%r68, %r65, %r67;
	div.u32 	%r69, %r68, %r4;
	add.s32 	%r5, %r69, %r66;
	and.b32  	%r70, %r5, 3;
	setp.eq.s32 	%p4, %r70, 3;
	mov.u32 	%r230, %r3;
	@%p4 bra 	$L__BB7_5;
	add.s32 	%r71, %r5, 1;
	and.b32  	%r72, %r71, 3;
	shl.b32 	%r73, %r3, 4;
	mov.u32 	%r74, smem;
	add.s32 	%r224, %r74, %r73;
	shl.b32 	%r7, %r4, 4;
	mul.wide.u32 	%rd12, %r3, 16;
	add.s64 	%rd46, %rd9, %rd12;
	mul.wide.u32 	%rd2, %r4, 16;
	neg.s32 	%r223, %r72;
	mad.lo.s32 	%r230, %r4, %r72, %r3;
$L__BB7_4:
	.pragma "nounroll";
	// begin inline asm
	ld.global.nc.v4.f32 {%f14,%f15,%f16,%f17}, [%rd46];
	// end inline asm
	st.shared.v4.f32 	[%r224], {%f14, %f15, %f16, %f17};
	add.s32 	%r224, %r224, %r7;
	add.s64 	%rd46, %rd46, %rd2;
	add.s32 	%r223, %r223, 1;
	setp.ne.s32 	%p5, %r223, 0;
	@%p5 bra 	$L__BB7_4;
$L__BB7_5:
	setp.lt.u32 	%p6, %r5, 3;
	@%p6 bra 	$L__BB7_8;
	shl.b32 	%r75, %r4, 1;
	add.s32 	%r229, %r230, %r75;
	shl.b32 	%r16, %r4, 2;
	mad.lo.s32 	%r228, %r4, 3, %r230;
	add.s32 	%r227, %r4, %r230;
	shl.b32 	%r19, %r4, 4;
	shl.b32 	%r76, %r230, 4;
	mov.u32 	%r77, smem;
	add.s32 	%r226, %r77, %r76;
	shl.b32 	%r21, %r4, 6;
	shl.b32 	%r22, %r4, 5;
	mul.lo.s32 	%r23, %r4, 48;
$L__BB7_7:
	mul.wide.u32 	%rd18, %r230, 16;
	add.s64 	%rd14, %rd9, %rd18;
	// begin inline asm
	ld.global.nc.v4.f32 {%f18,%f19,%f20,%f21}, [%rd14];
	// end inline asm
	st.shared.v4.f32 	[%r226], {%f18, %f19, %f20, %f21};
	add.s32 	%r78, %r230, %r4;
	mul.wide.u32 	%rd19, %r227, 16;
	add.s64 	%rd15, %rd9, %rd19;
	// begin inline asm
	ld.global.nc.v4.f32 {%f22,%f23,%f24,%f25}, [%rd15];
	// end inline asm
	add.s32 	%r79, %r226, %r19;
	st.shared.v4.f32 	[%r79], {%f22, %f23, %f24, %f25};
	add.s32 	%r80, %r78, %r4;
	mul.wide.u32 	%rd20, %r229, 16;
	add.s64 	%rd16, %rd9, %rd20;
	// begin inline asm
	ld.global.nc.v4.f32 {%f26,%f27,%f28,%f29}, [%rd16];
	// end inline asm
	add.s32 	%r81, %r226, %r22;
	st.shared.v4.f32 	[%r81], {%f26, %f27, %f28, %f29};
	add.s32 	%r82, %r80, %r4;
	mul.wide.u32 	%rd21, %r228, 16;
	add.s64 	%rd17, %rd9, %rd21;
	// begin inline asm
	ld.global.nc.v4.f32 {%f30,%f31,%f32,%f33}, [%rd17];
	// end inline asm
	add.s32 	%r83, %r226, %r23;
	st.shared.v4.f32 	[%r83], {%f30, %f31, %f32, %f33};
	add.s32 	%r230, %r82, %r4;
	add.s32 	%r229, %r229, %r16;
	add.s32 	%r228, %r228, %r16;
	add.s32 	%r227, %r227, %r16;
	add.s32 	%r226, %r226, %r21;
	setp.lt.s32 	%p7, %r230, %r2;
	@%p7 bra 	$L__BB7_7;
$L__BB7_8:
	bar.sync 	0;
	cvt.u64.u32 	%rd5, %r1;
	shr.u32 	%r84, %r58, 31;
	add.s32 	%r85, %r58, %r84;
	shr.s32 	%r86, %r85, 1;
	cvt.s64.s32 	%rd22, %r86;
	mad.lo.s64 	%rd6, %rd22, %rd5, %rd10;
	cvt.s64.s32 	%rd23, %r59;
	mul.lo.s64 	%rd24, %rd23, %rd5;
	shl.b64 	%rd25, %rd24, 1;
	add.s64 	%rd7, %rd11, %rd25;
	shr.u32 	%r88, %r61, 29;
	add.s32 	%r89, %r58, %r88;
	shr.s32 	%r34, %r89, 3;
	setp.ge.s32 	%p8, %r3, %r34;
	mov.f32 	%f160, 0f00000000;
	@%p8 bra 	$L__BB7_14;
	mov.u32 	%r35, %ntid.x;
	add.s32 	%r36, %r3, %r35;
	max.u32 	%r90, %r34, %r36;
	setp.lt.u32 	%p9, %r36, %r34;
	selp.u32 	%r91, 1, 0, %p9;
	add.s32 	%r92, %r36, %r91;
	sub.s32 	%r93, %r90, %r92;
	div.u32 	%r94, %r93, %r35;
	add.s32 	%r37, %r94, %r91;
	and.b32  	%r95, %r37, 1;
	setp.eq.b32 	%p10, %r95, 1;
	mov.f32 	%f160, 0f00000000;
	mov.u32 	%r236, %r3;
	@%p10 bra 	$L__BB7_11;
	shl.b32 	%r97, %r3, 2;
	cvt.u64.u32 	%rd28, %r97;
	add.s64 	%rd26, %rd6, %rd28;
	// begin inline asm
	ld.global.nc.u32 %r96, [%rd26];
	// end inline asm
	shr.u32 	%r98, %r3, 4;
	mul.wide.u32 	%rd29, %r98, 2;
	add.s64 	%rd27, %rd7, %rd29;
	// begin inline asm
	ld.global.nc.b16 %rs1, [%rd27];
	// end inline asm
	// begin inline asm
	{  cvt.f32.f16 %f37, %rs1;}

	// end inline asm
	and.b32  	%r99, %r96, 15;
	add.s32 	%r100, %r99, -8;
	shr.u32 	%r101, %r96, 4;
	and.b32  	%r102, %r101, 15;
	add.s32 	%r103, %r102, -8;
	shr.u32 	%r104, %r96, 8;
	and.b32  	%r105, %r104, 15;
	add.s32 	%r106, %r105, -8;
	shr.u32 	%r107, %r96, 12;
	and.b32  	%r108, %r107, 15;
	add.s32 	%r109, %r108, -8;
	shr.u32 	%r110, %r96, 16;
	and.b32  	%r111, %r110, 15;
	add.s32 	%r112, %r111, -8;
	shr.u32 	%r113, %r96, 20;
	and.b32  	%r114, %r113, 15;
	add.s32 	%r115, %r114, -8;
	shr.u32 	%r116, %r96, 24;
	and.b32  	%r117, %r116, 15;
	add.s32 	%r118, %r117, -8;
	shr.u32 	%r119, %r96, 28;
	add.s32 	%r120, %r119, -8;
	shl.b32 	%r121, %r3, 5;
	mov.u32 	%r122, smem;
	add.s32 	%r123, %r122, %r121;
	ld.shared.v4.f32 	{%f38, %f39, %f40, %f41}, [%r123];
	cvt.rn.f32.s32 	%f42, %r100;
	mul.f32 	%f43, %f37, %f42;
	fma.rn.f32 	%f44, %f38, %f43, 0f00000000;
	cvt.rn.f32.s32 	%f45, %r103;
	mul.f32 	%f46, %f37, %f45;
	fma.rn.f32 	%f47, %f39, %f46, %f44;
	cvt.rn.f32.s32 	%f48, %r106;
	mul.f32 	%f49, %f37, %f48;
	fma.rn.f32 	%f50, %f40, %f49, %f47;
	cvt.rn.f32.s32 	%f51, %r109;
	mul.f32 	%f52, %f37, %f51;
	fma.rn.f32 	%f53, %f41, %f52, %f50;
	ld.shared.v4.f32 	{%f54, %f55, %f56, %f57}, [%r123+16];
	cvt.rn.f32.s32 	%f58, %r112;
	mul.f32 	%f59, %f37, %f58;
	fma.rn.f32 	%f60, %f54, %f59, %f53;
	cvt.rn.f32.s32 	%f61, %r115;
	mul.f32 	%f62, %f37, %f61;
	fma.rn.f32 	%f63, %f55, %f62, %f60;
	cvt.rn.f32.s32 	%f64, %r118;
	mul.f32 	%f65, %f37, %f64;
	fma.rn.f32 	%f66, %f56, %f65, %f63;
	cvt.rn.f32.s32 	%f67, %r120;
	mul.f32 	%f68, %f37, %f67;
	fma.rn.f32 	%f160, %f57, %f68, %f66;
	mov.u32 	%r236, %r36;
$L__BB7_11:
	setp.eq.s32 	%p11, %r37, 0;
	@%p11 bra 	$L__BB7_14;
	shl.b32 	%r124, %r236, 5;
	mov.u32 	%r125, smem;
	add.s32 	%r235, %r125, %r124;
	add.s32 	%r234, %r35, %r236;
	shl.b32 	%r233, %r234, 2;
	shl.b32 	%r232, %r236, 2;
$L__BB7_13:
	cvt.u64.u32 	%rd34, %r232;
	add.s64 	%rd30, %rd6, %rd34;
	// begin inline asm
	ld.global.nc.u32 %r126, [%rd30];
	// end inline asm
	shr.u32 	%r128, %r236, 4;
	mul.wide.u32 	%rd35, %r128, 2;
	add.s64 	%rd31, %rd7, %rd35;
	// begin inline asm
	ld.global.nc.b16 %rs3, [%rd31];
	// end inline asm
	// begin inline asm
	{  cvt.f32.f16 %f69, %rs3;}

	// end inline asm
	and.b32  	%r129, %r126, 15;
	add.s32 	%r130, %r129, -8;
	shr.u32 	%r131, %r126, 4;
	and.b32  	%r132, %r131, 15;
	add.s32 	%r133, %r132, -8;
	shr.u32 	%r134, %r126, 8;
	and.b32  	%r135, %r134, 15;
	add.s32 	%r136, %r135, -8;
	shr.u32 	%r137, %r126, 12;
	and.b32  	%r138, %r137, 15;
	add.s32 	%r139, %r138, -8;
	shr.u32 	%r140, %r126, 16;
	and.b32  	%r141, %r140, 15;
	add.s32 	%r142, %r141, -8;
	shr.u32 	%r143, %r126, 20;
	and.b32  	%r144, %r143, 15;
	add.s32 	%r145, %r144, -8;
	shr.u32 	%r146, %r126, 24;
	and.b32  	%r147, %r146, 15;
	add.s32 	%r148, %r147, -8;
	shr.u32 	%r149, %r126, 28;
	add.s32 	%r150, %r149, -8;
	ld.shared.v4.f32 	{%f71, %f72, %f73, %f74}, [%r235];
	cvt.rn.f32.s32 	%f75, %r130;
	mul.f32 	%f76, %f69, %f75;
	fma.rn.f32 	%f77, %f71, %f76, %f160;
	cvt.rn.f32.s32 	%f78, %r133;
	mul.f32 	%f79, %f69, %f78;
	fma.rn.f32 	%f80, %f72, %f79, %f77;
	cvt.rn.f32.s32 	%f81, %r136;
	mul.f32 	%f82, %f69, %f81;
	fma.rn.f32 	%f83, %f73, %f82, %f80;
	cvt.rn.f32.s32 	%f84, %r139;
	mul.f32 	%f85, %f69, %f84;
	fma.rn.f32 	%f86, %f74, %f85, %f83;
	ld.shared.v4.f32 	{%f87, %f88, %f89, %f90}, [%r235+16];
	cvt.rn.f32.s32 	%f91, %r142;
	mul.f32 	%f92, %f69, %f91;
	fma.rn.f32 	%f93, %f87, %f92, %f86;
	cvt.rn.f32.s32 	%f94, %r145;
	mul.f32 	%f95, %f69, %f94;
	fma.rn.f32 	%f96, %f88, %f95, %f93;
	cvt.rn.f32.s32 	%f97, %r148;
	mul.f32 	%f98, %f69, %f97;
	fma.rn.f32 	%f99, %f89, %f98, %f96;
	cvt.rn.f32.s32 	%f100, %r150;
	mul.f32 	%f101, %f69, %f100;
	fma.rn.f32 	%f102, %f90, %f101, %f99;
	add.s32 	%r151, %r236, %r35;
	cvt.u64.u32 	%rd36, %r233;
	add.s64 	%rd32, %rd6, %rd36;
	// begin inline asm
	ld.global.nc.u32 %r127, [%rd32];
	// end inline asm
	shr.u32 	%r152, %r234, 4;
	mul.wide.u32 	%rd37, %r152, 2;
	add.s64 	%rd33, %rd7, %rd37;
	// begin inline asm
	ld.global.nc.b16 %rs5, [%rd33];
	// end inline asm
	// begin inline asm
	{  cvt.f32.f16 %f70, %rs5;}

	// end inline asm
	and.b32  	%r153, %r127, 15;
	add.s32 	%r154, %r153, -8;
	shr.u32 	%r155, %r127, 4;
	and.b32  	%r156, %r155, 15;
	add.s32 	%r157, %r156, -8;
	shr.u32 	%r158, %r127, 8;
	and.b32  	%r159, %r158, 15;
	add.s32 	%r160, %r159, -8;
	shr.u32 	%r161, %r127, 12;
	and.b32  	%r162, %r161, 15;
	add.s32 	%r163, %r162, -8;
	shr.u32 	%r164, %r127, 16;
	and.b32  	%r165, %r164, 15;
	add.s32 	%r166, %r165, -8;
	shr.u32 	%r167, %r127, 20;
	and.b32  	%r168, %r167, 15;
	add.s32 	%r169, %r168, -8;
	shr.u32 	%r170, %r127, 24;
	and.b32  	%r171, %r170, 15;
	add.s32 	%r172, %r171, -8;
	shr.u32 	%r173, %r127, 28;
	add.s32 	%r174, %r173, -8;
	shl.b32 	%r175, %r35, 5;
	add.s32 	%r176, %r235, %r175;
	ld.shared.v4.f32 	{%f103, %f104, %f105, %f106}, [%r176];
	cvt.rn.f32.s32 	%f107, %r154;
	mul.f32 	%f108, %f70, %f107;
	fma.rn.f32 	%f109, %f103, %f108, %f102;
	cvt.rn.f32.s32 	%f110, %r157;
	mul.f32 	%f111, %f70, %f110;
	fma.rn.f32 	%f112, %f104, %f111, %f109;
	cvt.rn.f32.s32 	%f113, %r160;
	mul.f32 	%f114, %f70, %f113;
	fma.rn.f32 	%f115, %f105, %f114, %f112;
	cvt.rn.f32.s32 	%f116, %r163;
	mul.f32 	%f117, %f70, %f116;
	fma.rn.f32 	%f118, %f106, %f117, %f115;
	ld.shared.v4.f32 	{%f119, %f120, %f121, %f122}, [%r176+16];
	cvt.rn.f32.s32 	%f123, %r166;
	mul.f32 	%f124, %f70, %f123;
	fma.rn.f32 	%f125, %f119, %f124, %f118;
	cvt.rn.f32.s32 	%f126, %r169;
	mul.f32 	%f127, %f70, %f126;
	fma.rn.f32 	%f128, %f120, %f127, %f125;
	cvt.rn.f32.s32 	%f129, %r172;
	mul.f32 	%f130, %f70, %f129;
	fma.rn.f32 	%f131, %f121, %f130, %f128;
	cvt.rn.f32.s32 	%f132, %r174;
	mul.f32 	%f133, %f70, %f132;
	fma.rn.f32 	%f160, %f122, %f133, %f131;
	add.s32 	%r236, %r151, %r35;
	shl.b32 	%r177, %r35, 6;
	add.s32 	%r235, %r235, %r177;
	shl.b32 	%r178, %r35, 1;
	add.s32 	%r234, %r234, %r178;
	shl.b32 	%r179, %r35, 3;
	add.s32 	%r233, %r233, %r179;
	add.s32 	%r232, %r232, %r179;
	setp.lt.s32 	%p12, %r236, %r34;
	@%p12 bra 	$L__BB7_13;
$L__BB7_14:
	shl.b32 	%r180, %r34, 3;
	add.s32 	%r237, %r180, %r3;
	setp.ge.s32 	%p13, %r237, %r58;
	@%p13 bra 	$L__BB7_17;
	mov.u32 	%r54, %ntid.x;
	mov.u32 	%r193, smem;
$L__BB7_16:
	shr.s32 	%r182, %r237, 31;
	shr.u32 	%r183, %r182, 25;
	add.s32 	%r184, %r237, %r183;
	shr.s32 	%r185, %r184, 7;
	mul.wide.s32 	%rd40, %r185, 2;
	add.s64 	%rd38, %rd7, %rd40;
	// begin inline asm
	ld.global.nc.b16 %rs7, [%rd38];
	// end inline asm
	// begin inline asm
	{  cvt.f32.f16 %f134, %rs7;}

	// end inline asm
	shr.u32 	%r186, %r237, 31;
	add.s32 	%r187, %r237, %r186;
	shr.s32 	%r188, %r187, 1;
	cvt.s64.s32 	%rd41, %r188;
	add.s64 	%rd39, %rd6, %rd41;
	// begin inline asm
	ld.global.nc.u8 %r181, [%rd39];
	// end inline asm
	cvt.u16.u32 	%rs9, %r181;
	and.b16  	%rs10, %rs9, 240;
	and.b32  	%r189, %r237, 1;
	setp.eq.b32 	%p14, %r189, 1;
	and.b16  	%rs11, %rs9, 15;
	shr.u16 	%rs12, %rs10, 4;
	selp.b16 	%rs13, %rs12, %rs11, %p14;
	cvt.u32.u16 	%r190, %rs13;
	add.s32 	%r191, %r190, -8;
	cvt.rn.f32.s32 	%f135, %r191;
	mul.f32 	%f136, %f134, %f135;
	shl.b32 	%r192, %r237, 2;
	add.s32 	%r194, %r193, %r192;
	ld.shared.f32 	%f137, [%r194];
	fma.rn.f32 	%f160, %f137, %f136, %f160;
	add.s32 	%r237, %r237, %r54;
	setp.lt.s32 	%p15, %r237, %r58;
	@%p15 bra 	$L__BB7_16;
$L__BB7_17:
	mov.b32 	%r195, %f160;
	shfl.sync.down.b32	%r196|%p16, %r195, 16, 31, -1;
	mov.b32 	%f138, %r196;
	add.f32 	%f139, %f160, %f138;
	mov.b32 	%r197, %f139;
	shfl.sync.down.b32	%r198|%p17, %r197, 8, 31, -1;
	mov.b32 	%f140, %r198;
	add.f32 	%f141, %f139, %f140;
	mov.b32 	%r199, %f141;
	shfl.sync.down.b32	%r200|%p18, %r199, 4, 31, -1;
	mov.b32 	%f142, %r200;
	add.f32 	%f143, %f141, %f142;
	mov.b32 	%r201, %f143;
	shfl.sync.down.b32	%r202|%p19, %r201, 2, 31, -1;
	mov.b32 	%f144, %r202;
	add.f32 	%f145, %f143, %f144;
	mov.b32 	%r203, %f145;
	shfl.sync.down.b32	%r204|%p20, %r203, 1, 31, -1;
	mov.b32 	%f146, %r204;
	add.f32 	%f10, %f145, %f146;
	and.b32  	%r57, %r3, 31;
	setp.ne.s32 	%p21, %r57, 0;
	@%p21 bra 	$L__BB7_19;
	shr.u32 	%r205, %r3, 3;
	mov.u32 	%r206, _ZZ19int4_gemv_kernel_v5PfPKfPKhPK6__halfiiiE9s_partial;
	add.s32 	%r207, %r206, %r205;
	st.shared.f32 	[%r207], %f10;
$L__BB7_19:
	bar.sync 	0;
	setp.gt.u32 	%p22, %r3, 31;
	@%p22 bra 	$L__BB7_24;
	mov.u32 	%r208, %ntid.x;
	shr.u32 	%r209, %r208, 5;
	setp.ge.u32 	%p23, %r57, %r209;
	mov.f32 	%f163, 0f00000000;
	@%p23 bra 	$L__BB7_22;
	shl.b32 	%r210, %r57, 2;
	mov.u32 	%r211, _ZZ19int4_gemv_kernel_v5PfPKfPKhPK6__halfiiiE9s_partial;
	add.s32 	%r212, %r211, %r210;
	ld.shared.f32 	%f163, [%r212];
$L__BB7_22:
	setp.ne.s32 	%p24, %r57, 0;
	mov.b32 	%r213, %f163;
	shfl.sync.down.b32	%r214|%p25, %r213, 16, 31, -1;
	mov.b32 	%f148, %r214;
	add.f32 	%f149, %f163, %f148;
	mov.b32 	%r215, %f149;
	shfl.sync.down.b32	%r216|%p26, %r215, 8, 31, -1;
	mov.b32 	%f150, %r216;
	add.f32 	%f151, %f149, %f150;
	mov.b32 	%r217, %f151;
	shfl.sync.down.b32	%r218|%p27, %r217, 4, 31, -1;
	mov.b32 	%f152, %r218;
	add.f32 	%f153, %f151, %f152;
	mov.b32 	%r219, %f153;
	shfl.sync.down.b32	%r220|%p28, %r219, 2, 31, -1;
	mov.b32 	%f154, %r220;
	add.f32 	%f155, %f153, %f154;
	mov.b32 	%r221, %f155;
	shfl.sync.down.b32	%r222|%p29, %r221, 1, 31, -1;
	mov.b32 	%f156, %r222;
	add.f32 	%f13, %f155, %f156;
	@%p24 bra 	$L__BB7_24;
	ld.param.u64 	%rd45, [_Z19int4_gemv_kernel_v5PfPKfPKhPK6__halfiii_param_0];
	cvta.to.global.u64 	%rd42, %rd45;
	shl.b64 	%rd43, %rd5, 2;
	add.s64 	%rd44, %rd42, %rd43;
	st.global.f32 	[%rd44], %f13;
$L__BB7_24:
	ret;

}
	// .globl	_Z21int4_gemv_bias_kernelPfPKfPKhPK6__halfS1_iii
.visible .entry _Z21int4_gemv_bias_kernelPfPKfPKhPK6__halfS1_iii(
	.param .u64 .ptr .align 1 _Z21int4_gemv_bias_kernelPfPKfPKhPK6__halfS1_iii_param_0,
	.param .u64 .ptr .align 1 _Z21int4_gemv_bias_kernelPfPKfPKhPK6__halfS1_iii_param_1,
	.param .u64 .ptr .align 1 _Z21int4_gemv_bias_kernelPfPKfPKhPK6__halfS1_iii_param_2,
	.param .u64 .ptr .align 1 _Z21int4_gemv_bias_kernelPfPKfPKhPK6__halfS1_iii_param_3,
	.param .u64 .ptr .align 1 _Z21int4_gemv_bias_kernelPfPKfPKhPK6__halfS1_iii_param_4,
	.param .u32 _Z21int4_gemv_bias_kernelPfPKfPKhPK6__halfS1_iii_param_5,
	.param .u32 _Z21int4_gemv_bias_kernelPfPKfPKhPK6__halfS1_iii_param_6,
	.param .u32 _Z21int4_gemv_bias_kernelPfPKfPKhPK6__halfS1_iii_param_7
)
{
	.reg .pred 	%p<21>;
	.reg .b16 	%rs<7>;
	.reg .b32 	%r<62>;
	.reg .b32 	%f<39>;
	.reg .b64 	%rd<28>;
	// demoted variable
	.shared .align 4 .b8 _ZZ21int4_gemv_bias_kernelPfPKfPKhPK6__halfS1_iiiE9s_partial[128];
	ld.param.u64 	%rd8, [_Z21int4_gemv_bias_kernelPfPKfPKhPK6__halfS1_iii_param_0];
	ld.param.u64 	%rd9, [_Z21int4_gemv_bias_kernelPfPKfPKhPK6__halfS1_iii_param_1];
	ld.param.u64 	%rd10, [_Z21int4_gemv_bias_kernelPfPKfPKhPK6__halfS1_iii_param_2];
	ld.param.u64 	%rd11, [_Z21int4_gemv_bias_kernelPfPKfPKhPK6__halfS1_iii_param_3];
	ld.param.u64 	%rd12, [_Z21int4_gemv_bias_kernelPfPKfPKhPK6__halfS1_iii_param_4];
	ld.param.u32 	%r12, [_Z21int4_gemv_bias_kernelPfPKfPKhPK6__halfS1_iii_param_5];
	ld.param.u32 	%r10, [_Z21int4_gemv_bias_kernelPfPKfPKhPK6__halfS1_iii_param_6];
	ld.param.u32 	%r11, [_Z21int4_gemv_bias_kernelPfPKfPKhPK6__halfS1_iii_param_7];
	mov.u32 	%r1, %ctaid.x;
	setp.ge.s32 	%p1, %r1, %r12;
	@%p1 bra 	$L__BB8_14;
	mov.u32 	%r2, %tid.x;
	setp.ge.s32 	%p2, %r2, %r10;
	@%p2 bra 	$L__BB8_4;
	mov.u32 	%r3, %ntid.x;
	cvta.to.global.u64 	%rd1, %rd9;
	mov.u32 	%r14, smem;
	mov.u32 	%r60, %r2;
$L__BB8_3:
	mul.wide.s32 	%rd13, %r60, 4;
	add.s64 	%rd14, %rd1, %rd13;
	ld.global.nc.f32 	%f8, [%rd14];
	shl.b32 	%r13, %r60, 2;
	add.s32 	%r15, %r14, %r13;
	st.shared.f32 	[%r15], %f8;
	add.s32 	%r60, %r60, %r3;
	setp.lt.s32 	%p3, %r60, %r10;
	@%p3 bra 	$L__BB8_3;
$L__BB8_4:
	setp.ge.s32 	%p4, %r2, %r10;
	bar.sync 	0;
	cvt.u64.u32 	%rd2, %r1;
	cvt.s64.s32 	%rd3, %r11;
	mov.f32 	%f37, 0f00000000;
	@%p4 bra 	$L__BB8_7;
	mov.u32 	%r6, %ntid.x;
	cvta.to.global.u64 	%rd4, %rd11;
	cvta.to.global.u64 	%rd5, %rd10;
	mul.lo.s64 	%rd6, %rd3, %rd2;
	shr.u32 	%r16, %r10, 31;
	add.s32 	%r17, %r10, %r16;
	shr.s32 	%r18, %r17, 1;
	cvt.s64.s32 	%rd15, %r18;
	mul.lo.s64 	%rd7, %rd15, %rd2;
	mov.f32 	%f37, 0f00000000;
	mov.u32 	%r30, smem;
	mov.u32 	%r61, %r2;
$L__BB8_6:
	shr.s32 	%r19, %r61, 31;
	shr.u32 	%r20, %r19, 25;
	add.s32 	%r21, %r61, %r20;
	shr.s32 	%r22, %r21, 7;
	cvt.s64.s32 	%rd16, %r22;
	add.s64 	%rd17, %rd6, %rd16;
	shl.b64 	%rd18, %rd17, 1;
	add.s64 	%rd19, %rd4, %rd18;
	ld.global.nc.u16 	%rs1, [%rd19];
	// begin inline asm
	{  cvt.f32.f16 %f11, %rs1;}

	// end inline asm
	shr.u32 	%r23, %r61, 31;
	add.s32 	%r24, %r61, %r23;
	shr.s32 	%r25, %r24, 1;
	cvt.s64.s32 	%rd20, %r25;
	add.s64 	%rd21, %rd7, %rd20;
	add.s64 	%rd22, %rd5, %rd21;
	ld.global.nc.u8 	%rs2, [%rd22];
	cvt.u16.u8 	%rs3, %rs2;
	and.b32  	%r26, %r61, 1;
	setp.eq.b32 	%p5, %r26, 1;
	and.b16  	%rs4, %rs3, 15;
	shr.u16 	%rs5, %rs3, 4;
	selp.b16 	%rs6, %rs5, %rs4, %p5;
	cvt.u32.u16 	%r27, %rs6;
	add.s32 	%r28, %r27, -8;
	cvt.rn.f32.s32 	%f12, %r28;
	mul.f32 	%f13, %f11, %f12;
	shl.b32 	%r29, %r61, 2;
	add.s32 	%r31, %r30, %r29;
	ld.shared.f32 	%f14, [%r31];
	fma.rn.f32 	%f37, %f14, %f13, %f37;
	add.s32 	%r61, %r61, %r6;
	setp.lt.s32 	%p6, %r61, %r10;
	@%p6 bra 	$L__BB8_6;
$L__BB8_7:
	mov.b32 	%r32, %f37;
	shfl.sync.down.b32	%r33|%p7, %r32, 16, 31, -1;
	mov.b32 	%f15, %r33;
	add.f32 	%f16, %f37, %f15;
	mov.b32 	%r34, %f16;
	shfl.sync.down.b32	%r35|%p8, %r34, 8, 31, -1;
	mov.b32 	%f17, %r35;
	add.f32 	%f18, %f16, %f17;
	mov.b32 	%r36, %f18;
	shfl.sync.down.b32	%r37|%p9, %r36, 4, 31, -1;
	mov.b32 	%f19, %r37;
	add.f32 	%f20, %f18, %f19;
	mov.b32 	%r38, %f20;
	shfl.sync.down.b32	%r39|%p10, %r38, 2, 31, -1;
	mov.b32 	%f21, %r39;
	add.f32 	%f22, %f20, %f21;
	mov.b32 	%r40, %f22;
	shfl.sync.down.b32	%r41|%p11, %r40, 1, 31, -1;
	mov.b32 	%f23, %r41;
	add.f32 	%f4, %f22, %f23;
	and.b32  	%r9, %r2, 31;
	setp.ne.s32 	%p12, %r9, 0;
	@%p12 bra 	$L__BB8_9;
	shr.u32 	%r42, %r2, 3;
	mov.u32 	%r43, _ZZ21int4_gemv_bias_kernelPfPKfPKhPK6__halfS1_iiiE9s_partial;
	add.s32 	%r44, %r43, %r42;
	st.shared.f32 	[%r44], %f4;
$L__BB8_9:
	bar.sync 	0;
	setp.gt.u32 	%p13, %r2, 31;
	@%p13 bra 	$L__BB8_14;
	mov.u32 	%r45, %ntid.x;
	shr.u32 	%r46, %r45, 5;
	setp.ge.u32 	%p14, %r9, %r46;
	mov.f32 	%f38, 0f00000000;
	@%p14 bra 	$L__BB8_12;
	shl.b32 	%r47, %r9, 2;
	mov.u32 	%r48, _ZZ21int4_gemv_bias_kernelPfPKfPKhPK6__halfS1_iiiE9s_partial;
	add.s32 	%r49, %r48, %r47;
	ld.shared.f32 	%f38, [%r49];
$L__BB8_12:
	setp.ne.s32 	%p15, %r9, 0;
	mov.b32 	%r50, %f38;
	shfl.sync.down.b32	%r51|%p16, %r50, 16, 31, -1;
	mov.b32 	%f25, %r51;
	add.f32 	%f26, %f38, %f25;
	mov.b32 	%r52, %f26;
	shfl.sync.down.b32	%r53|%p17, %r52, 8, 31, -1;
	mov.b32 	%f27, %r53;
	add.f32 	%f28, %f26, %f27;
	mov.b32 	%r54, %f28;
	shfl.sync.down.b32	%r55|%p18, %r54, 4, 31, -1;
	mov.b32 	%f29, %r55;
	add.f32 	%f30, %f28, %f29;
	mov.b32 	%r56, %f30;
	shfl.sync.down.b32	%r57|%p19, %r56, 2, 31, -1;
	mov.b32 	%f31, %r57;
	add.f32 	%f32, %f30, %f31;
	mov.b32 	%r58, %f32;
	shfl.sync.down.b32	%r59|%p20, %r58, 1, 31, -1;
	mov.b32 	%f33, %r59;
	add.f32 	%f7, %f32, %f33;
	@%p15 bra 	$L__BB8_14;
	cvta.to.global.u64 	%rd23, %rd12;
	shl.b64 	%rd24, %rd2, 2;
	add.s64 	%rd25, %rd23, %rd24;
	ld.global.nc.f32 	%f34, [%rd25];
	add.f32 	%f35, %f7, %f34;
	cvta.to.global.u64 	%rd26, %rd8;
	add.s64 	%rd27, %rd26, %rd24;
	st.global.f32 	[%rd27], %f35;
$L__BB8_14:
	ret;

}


// ===== COMPILED SASS (sm_100) =====

	.target	sm_100

	.elftype	@"ET_EXEC"


//--------------------- .note.nv.tkinfo           --------------------------
	.section	.note.nv.tkinfo,"",@"SHT_NOTE"
	.sectionflags	@"SHF_NOTE_NV_TKINFO"
	.tkinfo
        /*0018*/ 	.word	0x00000002
        /*0030*/ 	.string	""
        /*0030*/ 	.string	"ptxas"
        /*0030*/ 	.string	"Cuda compilation tools, release 13.0, V13.0.88"
        /*0030*/ 	.string	"Build cuda_13.0.r13.0/compiler.36424714_0"
        /*0030*/ 	.string	"-arch sm_100 -m 64 "



//--------------------- .note.nv.cuinfo           --------------------------
	.section	.note.nv.cuinfo,"",@"SHT_NOTE"
	.sectionflags	@"SHF_NOTE_NV_CUINFO"
        /*0018*/ 	.short	0x0002
        /*001a*/ 	.short	0x0064
        /*001c*/ 	.short	0x0082
	.zero		2


//--------------------- .nv.info                  --------------------------
	.section	.nv.info,"",@"SHT_CUDA_INFO"
	.align	4


	//----- nvinfo : EIATTR_REGCOUNT
	.align		4
        /*0000*/ 	.byte	0x04, 0x2f
        /*0002*/ 	.short	(.L_1 - .L_0)
	.align		4
.L_0:
        /*0004*/ 	.word	index@(_Z16int4_gemv_kernelPfPKfPKhPK6__halfiii)
        /*0008*/ 	.word	0x00000016


	//----- nvinfo : EIATTR_FRAME_SIZE
	.align		4
.L_1:
        /*000c*/ 	.byte	0x04, 0x11
        /*000e*/ 	.short	(.L_3 - .L_2)
	.align		4
.L_2:
        /*0010*/ 	.word	index@(_Z16int4_gemv_kernelPfPKfPKhPK6__halfiii)
        /*0014*/ 	.word	0x00000000


	//----- nvinfo : EIATTR_REGCOUNT
	.align		4
.L_3:
        /*0018*/ 	.byte	0x04, 0x2f
        /*001a*/ 	.short	(.L_5 - .L_4)
	.align		4
.L_4:
        /*001c*/ 	.word	index@(_Z19int4_gemv_kernel_v3PfPKfPKhPK6__halfiii)
        /*0020*/ 	.word	0x00000020


	//----- nvinfo : EIATTR_FRAME_SIZE
	.align		4
.L_5:
        /*0024*/ 	.byte	0x04, 0x11
        /*0026*/ 	.short	(.L_7 - .L_6)
	.align		4
.L_6:
        /*0028*/ 	.word	index@(_Z19int4_gemv_kernel_v3PfPKfPKhPK6__halfiii)
        /*002c*/ 	.word	0x00000000


	//----- nvinfo : EIATTR_REGCOUNT
	.align		4
.L_7:
        /*0030*/ 	.byte	0x04, 0x2f
        /*0032*/ 	.short	(.L_9 - .L_8)
	.align		4
.L_8:
        /*0034*/ 	.word	index@(_Z19int4_gemv_kernel_v2PfPKfPKhPK6__halfiii)
        /*0038*/ 	.word	0x00000020


	//----- nvinfo : EIATTR_FRAME_SIZE
	.align		4
.L_9:
        /*003c*/ 	.byte	0x04, 0x11
        /*003e*/ 	.short	(.L_11 - .L_10)
	.align		4
.L_10:
        /*0040*/ 	.word	index@(_Z19int4_gemv_kernel_v2PfPKfPKhPK6__halfiii)
        /*0044*/ 	.word	0x00000000


	//----- nvinfo : EIATTR_REGCOUNT
	.align		4
.L_11:
        /*0048*/ 	.byte	0x04, 0x2f
        /*004a*/ 	.short	(.L_13 - .L_12)
	.align		4
.L_12:
        /*004c*/ 	.word	index@(_Z25int4_gemv_multirow_kernelPfPKfPKhPK6__halfiii)
        /*0050*/ 	.word	0x0000001d


	//----- nvinfo : EIATTR_FRAME_SIZE
	.align		4
.L_13:
        /*0054*/ 	.byte	0x04, 0x11
        /*0056*/ 	.short	(.L_15 - .L_14)
	.align		4
.L_14:
        /*0058*/ 	.word	index@(_Z25int4_gemv_multirow_kernelPfPKfPKhPK6__halfiii)
        /*005c*/ 	.word	0x00000000


	//----- nvinfo : EIATTR_REGCOUNT
	.align		4
.L_15:
        /*0060*/ 	.byte	0x04, 0x2f
        /*0062*/ 	.short	(.L_17 - .L_16)
	.align		4
.L_16:
        /*0064*/ 	.word	index@(_Z30int4_gemv_multirow_wide_kernelPfPKfPKhPK6__halfiii)
        /*0068*/ 	.word	0x00000020


	//----- nvinfo : EIATTR_FRAME_SIZE
	.align		4
.L_17:
        /*006c*/ 	.byte	0x04, 0x11
        /*006e*/ 	.short	(.L_19 - .L_18)
	.align		4
.L_18:
        /*0070*/ 	.word	index@(_Z30int4_gemv_multirow_wide_kernelPfPKfPKhPK6__halfiii)
        /*0074*/ 	.word	0x00000000


	//----- nvinfo : EIATTR_REGCOUNT
	.align		4
.L_19:
        /*0078*/ 	.byte	0x04, 0x2f
        /*007a*/ 	.short	(.L_21 - .L_20)
	.align		4
.L_20:
        /*007c*/ 	.word	index@(_Z28int4_gemv_multirow_2x_kernelPfPKfPKhPK6__halfiii)
        /*0080*/ 	.word	0x00000020


	//----- nvinfo : EIATTR_FRAME_SIZE
	.align		4
.L_21:
        /*0084*/ 	.byte	0x04, 0x11
        /*0086*/ 	.short	(.L_23 - .L_22)
	.align		4
.L_22:
        /*0088*/ 	.word	index@(_Z28int4_gemv_multirow_2x_kernelPfPKfPKhPK6__halfiii)
        /*008c*/ 	.word	0x00000000


	//----- nvinfo : EIATTR_REGCOUNT
	.align		4
.L_23:
        /*0090*/ 	.byte	0x04, 0x2f
        /*0092*/ 	.short	(.L_25 - .L_24)
	.align		4
.L_24:
        /*0094*/ 	.word	index@(_Z19int4_gemv_kernel_v4PfPKfPKhPK6__halfiii)
        /*0098*/ 	.word	0x00000020


	//----- nvinfo : EIATTR_FRAME_SIZE
	.align		4
.L_25:
        /*009c*/ 	.byte	0x04, 0x11
        /*009e*/ 	.short	(.L_27 - .L_26)
	.align		4
.L_26:
        /*00a0*/ 	.word	index@(_Z19int4_gemv_kernel_v4PfPKfPKhPK6__halfiii)
        /*00a4*/ 	.word	0x00000000


	//----- nvinfo : EIATTR_REGCOUNT
	.align		4
.L_27:
        /*00a8*/ 	.byte	0x04, 0x2f
        /*00aa*/ 	.short	(.L_29 - .L_28)
	.align		4
.L_28:
        /*00ac*/ 	.word	index@(_Z19int4_gemv_kernel_v5PfPKfPKhPK6__halfiii)
        /*00b0*/ 	.word	0x00000020


	//----- nvinfo : EIATTR_FRAME_SIZE
	.align		4
.L_29:
        /*00b4*/ 	.byte	0x04, 0x11
        /*00b6*/ 	.short	(.L_31 - .L_30)
	.align		4
.L_30:
        /*00b8*/ 	.word	index@(_Z19int4_gemv_kernel_v5PfPKfPKhPK6__halfiii)
        /*00bc*/ 	.word	0x00000000


	//----- nvinfo : EIATTR_REGCOUNT
	.align		4
.L_31:
        /*00c0*/ 	.byte	0x04, 0x2f
        /*00c2*/ 	.short	(.L_33 - .L_32)
	.align		4
.L_32:
        /*00c4*/ 	.word	index@(_Z21int4_gemv_bias_kernelPfPKfPKhPK6__halfS1_iii)
        /*00c8*/ 	.word	0x00000016


	//----- nvinfo : EIATTR_FRAME_SIZE
	.align		4
.L_33:
        /*00cc*/ 	.byte	0x04, 0x11
        /*00ce*/ 	.short	(.L_35 - .L_34)
	.align		4
.L_34:
        /*00d0*/ 	.word	index@(_Z21int4_gemv_bias_kernelPfPKfPKhPK6__halfS1_iii)
        /*00d4*/ 	.word	0x00000000


	//----- nvinfo : EIATTR_MIN_STACK_SIZE
	.align		4
.L_35:
        /*00d8*/ 	.byte	0x04, 0x12
        /*00da*/ 	.short	(.L_37 - .L_36)
	.align		4
.L_36:
        /*00dc*/ 	.word	index@(_Z21int4_gemv_bias_kernelPfPKfPKhPK6__halfS1_iii)
        /*00e0*/ 	.word	0x00000000


	//----- nvinfo : EIATTR_MIN_STACK_SIZE
	.align		4
.L_37:
        /*00e4*/ 	.byte	0x04, 0x12
        /*00e6*/ 	.short	(.L_39 - .L_38)
	.align		4
.L_38:
        /*00e8*/ 	.word	index@(_Z19int4_gemv_kernel_v5PfPKfPKhPK6__halfiii)
        /*00ec*/ 	.word	0x00000000


	//----- nvinfo : EIATTR_MIN_STACK_SIZE
	.align		4
.L_39:
        /*00f0*/ 	.byte	0x04, 0x12
        /*00f2*/ 	.short	(.L_41 - .L_40)
	.align		4
.L_40:
        /*00f4*/ 	.word	index@(_Z19int4_gemv_kernel_v4PfPKfPKhPK6__halfiii)
        /*00f8*/ 	.word	0x00000000


	//----- nvinfo : EIATTR_MIN_STACK_SIZE
	.align		4
.L_41:
        /*00fc*/ 	.byte	0x04, 0x12
        /*00fe*/ 	.short	(.L_43 - .L_42)
	.align		4
.L_42:
        /*0100*/ 	.word	index@(_Z28int4_gemv_multirow_2x_kernelPfPKfPKhPK6__halfiii)
        /*0104*/ 	.word	0x00000000


	//----- nvinfo : EIATTR_MIN_STACK_SIZE
	.align		4
.L_43:
        /*0108*/ 	.byte	0x04, 0x12
        /*010a*/ 	.short	(.L_45 - .L_44)
	.align		4
.L_44:
        /*010c*/ 	.word	index@(_Z30int4_gemv_multirow_wide_kernelPfPKfPKhPK6__halfiii)
        /*0110*/ 	.word	0x00000000


	//----- nvinfo : EIATTR_MIN_STACK_SIZE
	.align		4
.L_45:
        /*0114*/ 	.byte	0x04, 0x12
        /*0116*/ 	.short	(.L_47 - .L_46)
	.align		4
.L_46:
        /*0118*/ 	.word	index@(_Z25int4_gemv_multirow_kernelPfPKfPKhPK6__halfiii)
        /*011c*/ 	.word	0x00000000


	//----- nvinfo : EIATTR_MIN_STACK_SIZE
	.align		4
.L_47:
        /*0120*/ 	.byte	0x04, 0x12
        /*0122*/ 	.short	(.L_49 - .L_48)
	.align		4
.L_48:
        /*0124*/ 	.word	index@(_Z19int4_gemv_kernel_v2PfPKfPKhPK6__halfiii)
        /*0128*/ 	.word	0x00000000


	//----- nvinfo : EIATTR_MIN_STACK_SIZE
	.align		4
.L_49:
        /*012c*/ 	.byte	0x04, 0x12
        /*012e*/ 	.short	(.L_51 - .L_50)
	.align		4
.L_50:
        /*0130*/ 	.word	index@(_Z19int4_gemv_kernel_v3PfPKfPKhPK6__halfiii)
        /*0134*/ 	.word	0x00000000


	//----- nvinfo : EIATTR_MIN_STACK_SIZE
	.align		4
.L_51:
        /*0138*/ 	.byte	0x04, 0x12
        /*013a*/ 	.short	(.L_53 - .L_52)
	.align		4
.L_52:
        /*013c*/ 	.word	index@(_Z16int4_gemv_kernelPfPKfPKhPK6__halfiii)
        /*0140*/ 	.word	0x00000000
.L_53:


//--------------------- .nv.compat                --------------------------
	.section	.nv.compat,"",@"SHT_CUDA_COMPAT_INFO"
	.align	4
        /*0000*/ 	.byte	0x02, 0x09, 0x00, 0x00, 0x02, 0x02, 0x01, 0x00, 0x02, 0x05, 0x05, 0x00, 0x03, 0x07, 0x01, 0x01
        /*0010*/ 	.byte	0x02, 0x03, 0x00, 0x00, 0x02, 0x06, 0x01, 0x00, 0x04, 0x0b, 0x08, 0x00, 0x09, 0x00, 0x00, 0x00
        /*0020*/ 	.byte	0x00, 0x00, 0x00, 0x00


//--------------------- .nv.info._Z21int4_gemv_bias_kernelPfPKfPKhPK6__halfS1_iii --------------------------
	.section	.nv.info._Z21int4_gemv_bias_kernelPfPKfPKhPK6__halfS1_iii,"",@"SHT_CUDA_INFO"
	.sectionflags	@""
	.align	4


	//----- nvinfo : EIATTR_CUDA_API_VERSION
	.align		4
        /*0000*/ 	.byte	0x04, 0x37
        /*0002*/ 	.short	(.L_55 - .L_54)
.L_54:
        /*0004*/ 	.word	0x00000082


	//----- nvinfo : EIATTR_KPARAM_INFO
	.align		4
.L_55:
        /*0008*/ 	.byte	0x04, 0x17
        /*000a*/ 	.short	(.L_57 - .L_56)
.L_56:
        /*000c*/ 	.word	0x00000000
        /*0010*/ 	.short	0x0007
        /*0012*/ 	.short	0x0030
        /*0014*/ 	.byte	0x00, 0xf0, 0x11, 0x00


	//----- nvinfo : EIATTR_KPARAM_INFO
	.align		4
.L_57:
        /*0018*/ 	.byte	0x04, 0x17
        /*001a*/ 	.short	(.L_59 - .L_58)
.L_58:
        /*001c*/ 	.word	0x00000000
        /*0020*/ 	.short	0x0006
        /*0022*/ 	.short	0x002c
        /*0024*/ 	.byte	0x00, 0xf0, 0x11, 0x00


	//----- nvinfo : EIATTR_KPARAM_INFO
	.align		4
.L_59:
        /*0028*/ 	.byte	0x04, 0x17
        /*002a*/ 	.short	(.L_61 - .L_60)
.L_60:
        /*002c*/ 	.word	0x00000000
        /*0030*/ 	.short	0x0005
        /*0032*/ 	.short	0x0028
        /*0034*/ 	.byte	0x00, 0xf0, 0x11, 0x00


	//----- nvinfo : EIATTR_KPARAM_INFO
	.align		4
.L_61:
        /*0038*/ 	.byte	0x04, 0x17
        /*003a*/ 	.short	(.L_63 - .L_62)
.L_62:
        /*003c*/ 	.word	0x00000000
        /*0040*/ 	.short	0x0004
        /*0042*/ 	.short	0x0020
        /*0044*/ 	.byte	0x00, 0xf5, 0x21, 0x00


	//----- nvinfo : EIATTR_KPARAM_INFO
	.align		4
.L_63:
        /*0048*/ 	.byte	0x04, 0x17
        /*004a*/ 	.short	(.L_65 - .L_64)
.L_64:
        /*004c*/ 	.word	0x00000000
        /*0050*/ 	.short	0x0003
        /*0052*/ 	.short	0x0018
        /*0054*/ 	.byte	0x00, 0xf5, 0x21, 0x00


	//----- nvinfo : EIATTR_KPARAM_INFO
	.align		4
.L_65:
        /*0058*/ 	.byte	0x04, 0x17
        /*005a*/ 	.short	(.L_67 - .L_66)
.L_66:
        /*005c*/ 	.word	0x00000000
        /*0060*/ 	.short	0x0002
        /*0062*/ 	.short	0x0010
        /*0064*/ 	.byte	0x00, 0xf5, 0x21, 0x00


	//----- nvinfo : EIATTR_KPARAM_INFO
	.align		4
.L_67:
        /*0068*/ 	.byte	0x04, 0x17
        /*006a*/ 	.short	(.L_69 - .L_68)
.L_68:
        /*006c*/ 	.word	0x00000000
        /*0070*/ 	.short	0x0001
        /*0072*/ 	.short	0x0008
        /*0074*/ 	.byte	0x00, 0xf5, 0x21, 0x00


	//----- nvinfo : EIATTR_KPARAM_INFO
	.align		4
.L_69:
        /*0078*/ 	.byte	0x04, 0x17
        /*007a*/ 	.short	(.L_71 - .L_70)
.L_70:
        /*007c*/ 	.word	0x00000000
        /*0080*/ 	.short	0x0000
        /*0082*/ 	.short	0x0000
        /*0084*/ 	.byte	0x00, 0xf5, 0x21, 0x00


	//----- nvinfo : EIATTR_SPARSE_MMA_MASK
	.align		4
.L_71:
        /*0088*/ 	.byte	0x03, 0x50
        /*008a*/ 	.short	0x0000


	//----- nvinfo : EIATTR_MAXREG_COUNT
	.align		4
        /*008c*/ 	.byte	0x03, 0x1b
        /*008e*/ 	.short	0x00ff


	//----- nvinfo : EIATTR_NUM_BARRIERS
	.align		4
        /*0090*/ 	.byte	0x02, 0x4c
        /*0092*/ 	.byte	0x01
	.zero		1


	//----- nvinfo : EIATTR_MERCURY_ISA_VERSION
	.align		4
        /*0094*/ 	.byte	0x03, 0x5f
        /*0096*/ 	.short	0x0101


	//----- nvinfo : EIATTR_COOP_GROUP_MASK_REGIDS
	.align		4
        /*0098*/ 	.byte	0x04, 0x29
        /*009a*/ 	.short	(.L_73 - .L_72)


	//   ....[0]....
.L_72:
        /*009c*/ 	.word	0xffffffff


	//   ....[1]....
        /*00a0*/ 	.word	0xffffffff


	//   ....[2]....
        /*00a4*/ 	.word	0xffffffff


	//   ....[3]....
        /*00a8*/ 	.word	0xffffffff


	//   ....[4]....
        /*00ac*/ 	.word	0xffffffff


	//   ....[5]....
        /*00b0*/ 	.word	0xffffffff


	//   ....[6]....
        /*00b4*/ 	.word	0xffffffff


	//   ....[7]....
        /*00b8*/ 	.word	0xffffffff


	//   ....[8]....
        /*00bc*/ 	.word	0xffffffff


	//   ....[9]....
        /*00c0*/ 	.word	0xffffffff


	//----- nvinfo : EIATTR_COOP_GROUP_INSTR_OFFSETS
	.align		4
.L_73:
        /*00c4*/ 	.byte	0x04, 0x28
        /*00c6*/ 	.short	(.L_75 - .L_74)


	//   ....[0]....
.L_74:
        /*00c8*/ 	.word	0x000004e0


	//   ....[1]....
        /*00cc*/ 	.word	0x00000540


	//   ....[2]....
        /*00d0*/ 	.word	0x00000580


	//   ....[3]....
        /*00d4*/ 	.word	0x000005a0


	//   ....[4]....
        /*00d8*/ 	.word	0x000005c0


	//   ....[5]....
        /*00dc*/ 	.word	0x000006b0


	//   ....[6]....
        /*00e0*/ 	.word	0x000006d0


	//   ....[7]....
        /*00e4*/ 	.word	0x000006f0


	//   ....[8]....
        /*00e8*/ 	.word	0x00000710


	//   ....[9]....
        /*00ec*/ 	.word	0x00000730


	//----- nvinfo : EIATTR_VRC_CTA_INIT_COUNT
	.align		4
.L_75:
        /*00f0*/ 	.byte	0x02, 0x4a
	.zero		1
	.zero		1


	//----- nvinfo : EIATTR_EXIT_INSTR_OFFSETS
	.align		4
        /*00f4*/ 	.byte	0x04, 0x1c
        /*00f6*/ 	.short	(.L_77 - .L_76)


	//   ....[0]....
.L_76:
        /*00f8*/ 	.word	0x00000040


	//   ....[1]....
        /*00fc*/ 	.word	0x00000600


	//   ....[2]....
        /*0100*/ 	.word	0x00000740


	//   ....[3]....
        /*0104*/ 	.word	0x00000850


	//----- nvinfo : EIATTR_CRS_STACK_SIZE
	.align		4
.L_77:
        /*0108*/ 	.byte	0x04, 0x1e
        /*010a*/ 	.short	(.L_79 - .L_78)
.L_78:
        /*010c*/ 	.word	0x00000000


	//----- nvinfo : EIATTR_CBANK_PARAM_SIZE
	.align		4
.L_79:
        /*0110*/ 	.byte	0x03, 0x19
        /*0112*/ 	.short	0x0034


	//----- nvinfo : EIATTR_PARAM_CBANK
	.align		4
        /*0114*/ 	.byte	0x04, 0x0a
        /*0116*/ 	.short	(.L_81 - .L_80)
	.align		4
.L_80:
        /*0118*/ 	.word	index@(.nv.constant0._Z21int4_gemv_bias_kernelPfPKfPKhPK6__halfS1_iii)
        /*011c*/ 	.short	0x0380
        /*011e*/ 	.short	0x0034


	//----- nvinfo : EIATTR_SW_WAR
	.align		4
.L_81:
        /*0120*/ 	.byte	0x04, 0x36
        /*0122*/ 	.short	(.L_83 - .L_82)
.L_82:
        /*0124*/ 	.word	0x00000008
.L_83:


//--------------------- .nv.info._Z19int4_gemv_kernel_v5PfPKfPKhPK6__halfiii --------------------------
	.section	.nv.info._Z19int4_gemv_kernel_v5PfPKfPKhPK6__halfiii,"",@"SHT_CUDA_INFO"
	.sectionflags	@""
	.align	4


	//----- nvinfo : EIATTR_CUDA_API_VERSION
	.align		4
        /*0000*/ 	.byte	0x04, 0x37
        /*0002*/ 	.short	(.L_85 - .L_84)
.L_84:
        /*0004*/ 	.word	0x00000082


	//----- nvinfo : EIATTR_KPARAM_INFO
	.align		4
.L_85:
        /*0008*/ 	.byte	0x04, 0x17
        /*000a*/ 	.short	(.L_87 - .L_86)
.L_86:
        /*000c*/ 	.word	0x00000000
        /*0010*/ 	.short	0x0006
        /*0012*/ 	.short	0x0028
        /*0014*/ 	.byte	0x00, 0xf0, 0x11, 0x00


	//----- nvinfo : EIATTR_KPARAM_INFO
	.align		4
.L_87:
        /*0018*/ 	.byte	0x04, 0x17
        /*001a*/ 	.short	(.L_89 - .L_88)
.L_88:
        /*001c*/ 	.word	0x00000000
        /*0020*/ 	.short	0x0005
        /*0022*/ 	.short	0x0024
        /*0024*/ 	.byte	0x00, 0xf0, 0x11, 0x00


	//----- nvinfo : EIATTR_KPARAM_INFO
	.align		4
.L_89:
        /*0028*/ 	.byte	0x04, 0x17
        /*002a*/ 	.short	(.L_91 - .L_90)
.L_90:
        /*002c*/ 	.word	0x00000000
        /*0030*/ 	.short	0x0004
        /*0032*/ 	.short	0x0020
        /*0034*/ 	.byte	0x00, 0xf0, 0x11, 0x00


	//----- nvinfo : EIATTR_KPARAM_INFO
	.align		4
.L_91:
        /*0038*/ 	.byte	0x04, 0x17
        /*003a*/ 	.short	(.L_93 - .L_92)
.L_92:
        /*003c*/ 	.word	0x00000000
        /*0040*/ 	.short	0x0003
        /*0042*/ 	.short	0x0018
        /*0044*/ 	.byte	0x00, 0xf5, 0x21, 0x00


	//----- nvinfo : EIATTR_KPARAM_INFO
	.align		4
.L_93:
        /*0048*/ 	.byte	0x04, 0x17
        /*004a*/ 	.short	(.L_95 - .L_94)
.L_94:
        /*004c*/ 	.word	0x00000000
        /*0050*/ 	.short	0x0002
        /*0052*/ 	.short	0x0010
        /*0054*/ 	.byte	0x00, 0xf5, 0x21, 0x00


	//----- nvinfo : EIATTR_KPARAM_INFO
	.align		4
.L_95:
        /*0058*/ 	.byte	0x04, 0x17
        /*005a*/ 	.short	(.L_97 - .L_96)
.L_96:
        /*005c*/ 	.word	0x00000000
        /*0060*/ 	.short	0x0001
        /*0062*/ 	.short	0x0008
        /*0064*/ 	.byte	0x00, 0xf5, 0x21, 0x00


	//----- nvinfo : EIATTR_KPARAM_INFO
	.align		4
.L_97:
        /*0068*/ 	.byte	0x04, 0x17
        /*006a*/ 	.short	(.L_99 - .L_98)
.L_98:
        /*006c*/ 	.word	0x00000000
        /*0070*/ 	.short	0x0000
        /*0072*/ 	.short	0x0000
        /*0074*/ 	.byte	0x00, 0xf5, 0x21, 0x00


	//----- nvinfo : EIATTR_SPARSE_MMA_MASK
	.align		4
.L_99:
        /*0078*/ 	.byte	0x03, 0x50
        /*007a*/ 	.short	0x0000


	//----- nvinfo : EIATTR_MAXREG_COUNT
	.align		4
        /*007c*/ 	.byte	0x03, 0x1b
        /*007e*/ 	.short	0x00ff


	//----- nvinfo : EIATTR_NUM_BARRIERS
	.align		4
        /*0080*/ 	.byte	0x02, 0x4c
        /*0082*/ 	.byte	0x01
	.zero		1


	//----- nvinfo : EIATTR_MERCURY_ISA_VERSION
	.align		4
        /*0084*/ 	.byte	0x03, 0x5f
        /*0086*/ 	.short	0x0101


	//----- nvinfo : EIATTR_COOP_GROUP_MASK_REGIDS
	.align		4
        /*0088*/ 	.byte	0x04, 0x29
        /*008a*/ 	.short	(.L_101 - .L_100)


	//   ....[0]....
.L_100:
        /*008c*/ 	.word	0xffffffff


	//   ....[1]....
        /*0090*/ 	.word	0xffffffff


	//   ....[2]....
        /*0094*/ 	.word	0xffffffff


	//   ....[3]....
        /*0098*/ 	.word	0xffffffff


	//   ....[4]....
        /*009c*/ 	.word	0xffffffff


	//   ....[5]....
        /*00a0*/ 	.word	0xffffffff


	//   ....[6]....
        /*00a4*/ 	.word	0xffffffff


	//   ....[7]....
        /*00a8*/ 	.word	0xffffffff


	//   ....[8]....
        /*00ac*/ 	.word	0xffffffff


	//   ....[9]....
        /*00b0*/ 	.word	0xffffffff


	//----- nvinfo : EIATTR_COOP_GROUP_INSTR_OFFSETS
	.align		4
.L_101:
        /*00b4*/ 	.byte	0x04, 0x28
        /*00b6*/ 	.short	(.L_103 - .L_102)


	//   ....[0]....
.L_102:
        /*00b8*/ 	.word	0x00001790


	//   ....[1]....
        /*00bc*/ 	.word	0x000017f0


	//   ....[2]....
        /*00c0*/ 	.word	0x00001830


	//   ....[3]....
        /*00c4*/ 	.word	0x00001850


	//   ....[4]....
        /*00c8*/ 	.word	0x00001870


	//   ....[5]....
        /*00cc*/ 	.word	0x00001960


	//   ....[6]....
        /*00d0*/ 	.word	0x00001980


	//   ....[7]....
        /*00d4*/ 	.word	0x000019a0


	//   ....[8]....
        /*00d8*/ 	.word	0x000019c0


	//   ....[9]....
        /*00dc*/ 	.word	0x000019e0


	//----- nvinfo : EIATTR_VRC_CTA_INIT_COUNT
	.align		4
.L_103:
        /*00e0*/ 	.byte	0x02, 0x4a
	.zero		1
	.zero		1


	//----- nvinfo : EIATTR_EXIT_INSTR_OFFSETS
	.align		4
        /*00e4*/ 	.byte	0x04, 0x1c
        /*00e6*/ 	.short	(.L_105 - .L_104)


	//   ....[0]....
.L_104:
        /*00e8*/ 	.word	0x00000040


	//   ....[1]....
        /*00ec*/ 	.word	0x000018b0


	//   ....[2]....
        /*00f0*/ 	.word	0x000019f0


	//   ....[3]....
        /*00f4*/ 	.word	0x00001a70


	//----- nvinfo : EIATTR_CRS_STACK_SIZE
	.align		4
.L_105:
        /*00f8*/ 	.byte	0x04, 0x1e
        /*00fa*/ 	.short	(.L_107 - .L_106)
.L_106:
        /*00fc*/ 	.word	0x00000000


	//----- nvinfo : EIATTR_CBANK_PARAM_SIZE
	.align		4
.L_107:
        /*0100*/ 	.byte	0x03, 0x19
        /*0102*/ 	.short	0x002c


	//----- nvinfo : EIATTR_PARAM_CBANK
	.align		4
        /*0104*/ 	.byte	0x04, 0x0a
        /*0106*/ 	.short	(.L_109 - .L_108)
	.align		4
.L_108:
        /*0108*/ 	.word	index@(.nv.constant0._Z19int4_gemv_kernel_v5PfPKfPKhPK6__halfiii)
        /*010c*/ 	.short	0x0380
        /*010e*/ 	.short	0x002c


	//----- nvinfo : EIATTR_SW_WAR
	.align		4
.L_109:
        /*0110*/ 	.byte	0x04, 0x36
        /*0112*/ 	.short	(.L_111 - .L_110)
.L_110:
        /*0114*/ 	.word	0x00000008
.L_111:


//--------------------- .nv.info._Z19int4_gemv_kernel_v4PfPKfPKhPK6__halfiii --------------------------
	.section	.nv.info._Z19int4_gemv_kernel_v4PfPKfPKhPK6__halfiii,"",@"SHT_CUDA_INFO"
	.sectionflags	@""
	.align	4


	//----- nvinfo : EIATTR_CUDA_API_VERSION
	.align		4
        /*0000*/ 	.byte	0x04, 0x37
        /*0002*/ 	.short	(.L_113 - .L_112)
.L_112:
        /*0004*/ 	.word	0x00000082


	//----- nvinfo : EIATTR_KPARAM_INFO
	.align		4
.L_113:
        /*0008*/ 	.byte	0x04, 0x17
        /*000a*/ 	.short	(.L_115 - .L_114)
.L_114:
        /*000c*/ 	.word	0x00000000
        /*0010*/ 	.short	0x0006
        /*0012*/ 	.short	0x0028
        /*0014*/ 	.byte	0x00, 0xf0, 0x11, 0x00


	//----- nvinfo : EIATTR_KPARAM_INFO
	.align		4
.L_115:
        /*0018*/ 	.byte	0x04, 0x17
        /*001a*/ 	.short	(.L_117 - .L_116)
.L_116:
        /*001c*/ 	.word	0x00000000
        /*0020*/ 	.short	0x0005
        /*0022*/ 	.short	0x0024
        /*0024*/ 	.byte	0x00, 0xf0, 0x11, 0x00


	//----- nvinfo : EIATTR_KPARAM_INFO
	.align		4
.L_117:
        /*0028*/ 	.byte	0x04, 0x17
        /*002a*/ 	.short	(.L_119 - .L_118)
.L_118:
        /*002c*/ 	.word	0x00000000
        /*0030*/ 	.short	0x0004
        /*0032*/ 	.short	0x0020
        /*0034*/ 	.byte	0x00, 0xf0, 0x11, 0x00


	//----- nvinfo : EIATTR_KPARAM_INFO
	.align		4
.L_119:
        /*0038*/ 	.byte	0x04, 0x17
        /*003a*/ 	.short	(.L_121 - .L_120)
.L_120:
        /*003c*/ 	.word	0x00000000
        /*0040*/ 	.short	0x0003
        /*0042*/ 	.short	0x0018
        /*0044*/ 	.byte	0x00, 0xf5, 0x21, 0x00


	//----- nvinfo : EIATTR_KPARAM_INFO
	.align		4
.L_121:
        /*0048*/ 	.byte	0x04, 0x17
        /*004a*/ 	.short	(.L_123 - .L_122)
.L_122:
        /*004c*/ 	.word	0x00000000
        /*0050*/ 	.short	0x0002
        /*0052*/ 	.short	0x0010
        /*0054*/ 	.byte	0x00, 0xf5, 0x21, 0x00


	//----- nvinfo : EIATTR_KPARAM_INFO
	.align		4
.L_123:
        /*0058*/ 	.byte	0x04, 0x17
        /*005a*/ 	.short	(.L_125 - .L_124)
.L_124:
        /*005c*/ 	.word	0x00000000
        /*0060*/ 	.short	0x0001
        /*0062*/ 	.short	0x0008
        /*0064*/ 	.byte	0x00, 0xf5, 0x21, 0x00


	//----- nvinfo : EIATTR_KPARAM_INFO
	.align		4
.L_125:
        /*0068*/ 	.byte	0x04, 0x17
        /*006a*/ 	.short	(.L_127 - .L_126)
.L_126:
        /*006c*/ 	.word	0x00000000
        /*0070*/ 	.short	0x0000
        /*0072*/ 	.short	0x0000
        /*0074*/ 	.byte	0x00, 0xf5, 0x21, 0x00


	//----- nvinfo : EIATTR_SPARSE_MMA_MASK
	.align		4
.L_127:
        /*0078*/ 	.byte	0x03, 0x50
        /*007a*/ 	.short	0x0000


	//----- nvinfo : EIATTR_MAXREG_COUNT
	.align		4
        /*007c*/ 	.byte	0x03, 0x1b
        /*007e*/ 	.short	0x00ff


	//----- nvinfo : EIATTR_NUM_BARRIERS
	.align		4
        /*0080*/ 	.byte	0x02, 0x4c
        /*0082*/ 	.byte	0x01
	.zero		1


	//----- nvinfo : EIATTR_MERCURY_ISA_VERSION
	.align		4
        /*0084*/ 	.byte	0x03, 0x5f
        /*0086*/ 	.short	0x0101


	//----- nvinfo : EIATTR_COOP_GROUP_MASK_REGIDS
	.align		4
        /*0088*/ 	.byte	0x04, 0x29
        /*008a*/ 	.short	(.L_129 - .L_128)


	//   ....[0]....
.L_128:
        /*008c*/ 	.word	0xffffffff


	//   ....[1]....
        /*0090*/ 	.word	0xffffffff


	//   ....[2]....
        /*0094*/ 	.word	0xffffffff


	//   ....[3]....
        /*0098*/ 	.word	0xffffffff


	//   ....[4]....
        /*009c*/ 	.word	0xffffffff


	//   ....[5]....
        /*00a0*/ 	.word	0xffffffff


	//   ....[6]....
        /*00a4*/ 	.word	0xffffffff


	//   ....[7]....
        /*00a8*/ 	.word	0xffffffff


	//   ....[8]....
        /*00ac*/ 	.word	0xffffffff


	//   ....[9]....
        /*00b0*/ 	.word	0xffffffff


	//----- nvinfo : EIATTR_COOP_GROUP_INSTR_OFFSETS
	.align		4
.L_129:
        /*00b4*/ 	.byte	0x04, 0x28
        /*00b6*/ 	.short	(.L_131 - .L_130)


	//   ....[0]....
.L_130:
        /*00b8*/ 	.word	0x00001e30


	//   ....[1]....
        /*00bc*/ 	.word	0x00001e60


	//   ....[2]....
        /*00c0*/ 	.word	0x00001ec0


	//   ....[3]....
        /*00c4*/ 	.word	0x00001f00


	//   ....[4]....
        /*00c8*/ 	.word	0x00001f20


	//   ....[5]....
        /*00cc*/ 	.word	0x00002010


	//   ....[6]....
        /*00d0*/ 	.word	0x00002030


	//   ....[7]....
        /*00d4*/ 	.word	0x00002050


	//   ....[8]....
        /*00d8*/ 	.word	0x00002070


	//   ....[9]....
        /*00dc*/ 	.word	0x00002090


	//----- nvinfo : EIATTR_VRC_CTA_INIT_COUNT
	.align		4
.L_131:
        /*00e0*/ 	.byte	0x02, 0x4a
	.zero		1
	.zero		1


	//----- nvinfo : EIATTR_EXIT_INSTR_OFFSETS
	.align		4
        /*00e4*/ 	.byte	0x04, 0x1c
        /*00e6*/ 	.short	(.L_133 - .L_132)


	//   ....[0]....
.L_132:
        /*00e8*/ 	.word	0x00000040


	//   ....[1]....
        /*00ec*/ 	.word	0x00001f60


	//   ....[2]....
        /*00f0*/ 	.word	0x000020a0


	//   ....[3]....
        /*00f4*/ 	.word	0x00002120


	//----- nvinfo : EIATTR_CRS_STACK_SIZE
	.align		4
.L_133:
        /*00f8*/ 	.byte	0x04, 0x1e
        /*00fa*/ 	.short	(.L_135 - .L_134)
.L_134:
        /*00fc*/ 	.word	0x00000000


	//----- nvinfo : EIATTR_CBANK_PARAM_SIZE
	.align		4
.L_135:
        /*0100*/ 	.byte	0x03, 0x19
        /*0102*/ 	.short	0x002c


	//----- nvinfo : EIATTR_PARAM_CBANK
	.align		4
        /*0104*/ 	.byte	0x04, 0x0a
        /*0106*/ 	.short	(.L_137 - .L_136)
	.align		4
.L_136:
        /*0108*/ 	.word	index@(.nv.constant0._Z19int4_gemv_kernel_v4PfPKfPKhPK6__halfiii)
        /*010c*/ 	.short	0x0380
        /*010e*/ 	.short	0x002c


	//----- nvinfo : EIATTR_SW_WAR
	.align		4
.L_137:
        /*0110*/ 	.byte	0x04, 0x36
        /*0112*/ 	.short	(.L_139 - .L_138)
.L_138:
        /*0114*/ 	.word	0x00000008
.L_139:


//--------------------- .nv.info._Z28int4_gemv_multirow_2x_kernelPfPKfPKhPK6__halfiii --------------------------
	.section	.nv.info._Z28int4_gemv_multirow_2x_kernelPfPKfPKhPK6__halfiii,"",@"SHT_CUDA_INFO"
	.sectionflags	@""
	.align	4


	//----- nvinfo : EIATTR_CUDA_API_VERSION
	.align		4
        /*0000*/ 	.byte	0x04, 0x37
        /*0002*/ 	.short	(.L_141 - .L_140)
.L_140:
        /*0004*/ 	.word	0x00000082


	//----- nvinfo : EIATTR_KPARAM_INFO
	.align		4
.L_141:
        /*0008*/ 	.byte	0x04, 0x17
        /*000a*/ 	.short	(.L_143 - .L_142)
.L_142:
        /*000c*/ 	.word	0x00000000
        /*0010*/ 	.short	0x0006
        /*0012*/ 	.short	0x0028
        /*0014*/ 	.byte	0x00, 0xf0, 0x11, 0x00


	//----- nvinfo : EIATTR_KPARAM_INFO
	.align		4
.L_143:
        /*0018*/ 	.byte	0x04, 0x17
        /*001a*/ 	.short	(.L_145 - .L_144)
.L_144:
        /*001c*/ 	.word	0x00000000
        /*0020*/ 	.short	0x0005
        /*0022*/ 	.short	0x0024
        /*0024*/ 	.byte	0x00, 0xf0, 0x11, 0x00


	//----- nvinfo : EIATTR_KPARAM_INFO
	.align		4
.L_145:
        /*0028*/ 	.byte	0x04, 0x17
        /*002a*/ 	.short	(.L_147 - .L_146)
.L_146:
        /*002c*/ 	.word	0x00000000
        /*0030*/ 	.short	0x0004
        /*0032*/ 	.short	0x0020
        /*0034*/ 	.byte	0x00, 0xf0, 0x11, 0x00


	//----- nvinfo : EIATTR_KPARAM_INFO
	.align		4
.L_147:
        /*0038*/ 	.byte	0x04, 0x17
        /*003a*/ 	.short	(.L_149 - .L_148)
.L_148:
        /*003c*/ 	.word	0x00000000
        /*0040*/ 	.short	0x0003
        /*0042*/ 	.short	0x0018
        /*0044*/ 	.byte	0x00, 0xf5, 0x21, 0x00


	//----- nvinfo : EIATTR_KPARAM_INFO
	.align		4
.L_149:
        /*0048*/ 	.byte	0x04, 0x17
        /*004a*/ 	.short	(.L_151 - .L_150)
.L_150:
        /*004c*/ 	.word	0x00000000
        /*0050*/ 	.short	0x0002
        /*0052*/ 	.short	0x0010
        /*0054*/ 	.byte	0x00, 0xf5, 0x21, 0x00


	//----- nvinfo : EIATTR_KPARAM_INFO
	.align		4
.L_151:
        /*0058*/ 	.byte	0x04, 0x17
        /*005a*/ 	.short	(.L_153 - .L_152)
.L_152:
        /*005c*/ 	.word	0x00000000
        /*0060*/ 	.short	0x0001
        /*0062*/ 	.short	0x0008
        /*0064*/ 	.byte	0x00, 0xf5, 0x21, 0x00


	//----- nvinfo : EIATTR_KPARAM_INFO
	.align		4
.L_153:
        /*0068*/ 	.byte	0x04, 0x17
        /*006a*/ 	.short	(.L_155 - .L_154)
.L_154:
        /*006c*/ 	.word	0x00000000
        /*0070*/ 	.short	0x0000
        /*0072*/ 	.short	0x0000
        /*0074*/ 	.byte	0x00, 0xf5, 0x21, 0x00


	//----- nvinfo : EIATTR_SPARSE_MMA_MASK
	.align		4
.L_155:
        /*0078*/ 	.byte	0x03, 0x50
        /*007a*/ 	.short	0x0000


	//----- nvinfo : EIATTR_MAXREG_COUNT
	.align		4
        /*007c*/ 	.byte	0x03, 0x1b
        /*007e*/ 	.short	0x00ff


	//----- nvinfo : EIATTR_NUM_BARRIERS
	.align		4
        /*0080*/ 	.byte	0x02, 0x4c
        /*0082*/ 	.byte	0x01
	.zero		1


	//----- nvinfo : EIATTR_MERCURY_ISA_VERSION
	.align		4
        /*0084*/ 	.byte	0x03, 0x5f
        /*0086*/ 	.short	0x0101


	//----- nvinfo : EIATTR_COOP_GROUP_MASK_REGIDS
	.align		4
        /*0088*/ 	.byte	0x04, 0x29
        /*008a*/ 	.short	(.L_157 - .L_156)


	//   ....[0]....
.L_156:
        /*008c*/ 	.word	0xffffffff


	//   ....[1]....
        /*0090*/ 	.word	0xffffffff


	//   ....[2]....
        /*0094*/ 	.word	0xffffffff


	//   ....[3]....
        /*0098*/ 	.word	0xffffffff


	//   ....[4]....
        /*009c*/ 	.word	0xffffffff


	//----- nvinfo : EIATTR_COOP_GROUP_INSTR_OFFSETS
	.align		4
.L_157:
        /*00a0*/ 	.byte	0x04, 0x28
        /*00a2*/ 	.short	(.L_159 - .L_158)


	//   ....[0]....
.L_158:
        /*00a4*/ 	.word	0x00001080


	//   ....[1]....
        /*00a8*/ 	.word	0x000010b0


	//   ....[2]....
        /*00ac*/ 	.word	0x000010d0


	//   ....[3]....
        /*00b0*/ 	.word	0x000010f0


	//   ....[4]....
        /*00b4*/ 	.word	0x00001110


	//----- nvinfo : EIATTR_VRC_CTA_INIT_COUNT
	.align		4
.L_159:
        /*00b8*/ 	.byte	0x02, 0x4a
	.zero		1
	.zero		1


	//----- nvinfo : EIATTR_EXIT_INSTR_OFFSETS
	.align		4
        /*00bc*/ 	.byte	0x04, 0x1c
        /*00be*/ 	.short	(.L_161 - .L_160)


	//   ....[0]....
.L_160:
        /*00c0*/ 	.word	0x000001b0


	//   ....[1]....
        /*00c4*/ 	.word	0x00001120


	//   ....[2]....
        /*00c8*/ 	.word	0x00001170


	//----- nvinfo : EIATTR_CRS_STACK_SIZE
	.align		4
.L_161:
        /*00cc*/ 	.byte	0x04, 0x1e
        /*00ce*/ 	.short	(.L_163 - .L_162)
.L_162:
        /*00d0*/ 	.word	0x00000000


	//----- nvinfo : EIATTR_CBANK_PARAM_SIZE
	.align		4
.L_163:
        /*00d4*/ 	.byte	0x03, 0x19
        /*00d6*/ 	.short	0x002c


	//----- nvinfo : EIATTR_PARAM_CBANK
	.align		4
        /*00d8*/ 	.byte	0x04, 0x0a
        /*00da*/ 	.short	(.L_165 - .L_164)
	.align		4
.L_164:
        /*00dc*/ 	.word	index@(.nv.constant0._Z28int4_gemv_multirow_2x_kernelPfPKfPKhPK6__halfiii)
        /*00e0*/ 	.short	0x0380
        /*00e2*/ 	.short	0x002c


	//----- nvinfo : EIATTR_SW_WAR
	.align		4
.L_165:
        /*00e4*/ 	.byte	0x04, 0x36
        /*00e6*/ 	.short	(.L_167 - .L_166)
.L_166:
        /*00e8*/ 	.word	0x00000008
.L_167:


//--------------------- .nv.info._Z30int4_gemv_multirow_wide_kernelPfPKfPKhPK6__halfiii --------------------------
	.section	.nv.info._Z30int4_gemv_multirow_wide_kernelPfPKfPKhPK6__halfiii,"",@"SHT_CUDA_INFO"
	.sectionflags	@""
	.align	4


	//----- nvinfo : EIATTR_CUDA_API_VERSION
	.align		4
        /*0000*/ 	.byte	0x04, 0x37
        /*0002*/ 	.short	(.L_169 - .L_168)
.L_168:
        /*0004*/ 	.word	0x00000082


	//----- nvinfo : EIATTR_KPARAM_INFO
	.align		4
.L_169:
        /*0008*/ 	.byte	0x04, 0x17
        /*000a*/ 	.short	(.L_171 - .L_170)
.L_170:
        /*000c*/ 	.word	0x00000000
        /*0010*/ 	.short	0x0006
        /*0012*/ 	.short	0x0028
        /*0014*/ 	.byte	0x00, 0xf0, 0x11, 0x00


	//----- nvinfo : EIATTR_KPARAM_INFO
	.align		4
.L_171:
        /*0018*/ 	.byte	0x04, 0x17
        /*001a*/ 	.short	(.L_173 - .L_172)
.L_172:
        /*001c*/ 	.word	0x00000000
        /*0020*/ 	.short	0x0005
        /*0022*/ 	.short	0x0024
        /*0024*/ 	.byte	0x00, 0xf0, 0x11, 0x00


	//----- nvinfo : EIATTR_KPARAM_INFO
	.align		4
.L_173:
        /*0028*/ 	.byte	0x04, 0x17
        /*002a*/ 	.short	(.L_175 - .L_174)
.L_174:
        /*002c*/ 	.word	0x00000000
        /*0030*/ 	.short	0x0004
        /*0032*/ 	.short	0x0020
        /*0034*/ 	.byte	0x00, 0xf0, 0x11, 0x00


	//----- nvinfo : EIATTR_KPARAM_INFO
	.align		4
.L_175:
        /*0038*/ 	.byte	0x04, 0x17
        /*003a*/ 	.short	(.L_177 - .L_176)
.L_176:
        /*003c*/ 	.word	0x00000000
        /*0040*/ 	.short	0x0003
        /*0042*/ 	.short	0x0018
        /*0044*/ 	.byte	0x00, 0xf5, 0x21, 0x00


	//----- nvinfo : EIATTR_KPARAM_INFO
	.align		4
.L_177:
        /*0048*/ 	.byte	0x04, 0x17
        /*004a*/ 	.short	(.L_179 - .L_178)
.L_178:
        /*004c*/ 	.word	0x00000000
        /*0050*/ 	.short	0x0002
        /*0052*/ 	.short	0x0010
        /*0054*/ 	.byte	0x00, 0xf5, 0x21, 0x00


	//----- nvinfo : EIATTR_KPARAM_INFO
	.align		4
.L_179:
        /*0058*/ 	.byte	0x04, 0x17
        /*005a*/ 	.short	(.L_181 - .L_180)
.L_180:
        /*005c*/ 	.word	0x00000000
        /*0060*/ 	.short	0x0001
        /*0062*/ 	.short	0x0008
        /*0064*/ 	.byte	0x00, 0xf5, 0x21, 0x00


	//----- nvinfo : EIATTR_KPARAM_INFO
	.align		4
.L_181:
        /*0068*/ 	.byte	0x04, 0x17
        /*006a*/ 	.short	(.L_183 - .L_182)
.L_182:
        /*006c*/ 	.word	0x00000000
        /*0070*/ 	.short	0x0000
        /*0072*/ 	.short	0x0000
        /*0074*/ 	.byte	0x00, 0xf5, 0x21, 0x00


	//----- nvinfo : EIATTR_SPARSE_MMA_MASK
	.align		4
.L_183:
        /*0078*/ 	.byte	0x03, 0x50
        /*007a*/ 	.short	0x0000


	//----- nvinfo : EIATTR_MAXREG_COUNT
	.align		4
        /*007c*/ 	.byte	0x03, 0x1b
        /*007e*/ 	.short	0x00ff


	//----- nvinfo : EIATTR_NUM_BARRIERS
	.align		4
        /*0080*/ 	.byte	0x02, 0x4c
        /*0082*/ 	.byte	0x01
	.zero		1


	//----- nvinfo : EIATTR_MERCURY_ISA_VERSION
	.align		4
        /*0084*/ 	.byte	0x03, 0x5f
        /*0086*/ 	.short	0x0101


	//----- nvinfo : EIATTR_COOP_GROUP_MASK_REGIDS
	.align		4
        /*0088*/ 	.byte	0x04, 0x29
        /*008a*/ 	.short	(.L_185 - .L_184)


	//   ....[0]....
.L_184:
        /*008c*/ 	.word	0xffffffff


	//   ....[1]....
        /*0090*/ 	.word	0xffffffff


	//   ....[2]....
        /*0094*/ 	.word	0xffffffff


	//   ....[3]....
        /*0098*/ 	.word	0xffffffff


	//   ....[4]....
        /*009c*/ 	.word	0xffffffff


	//----- nvinfo : EIATTR_COOP_GROUP_INSTR_OFFSETS
	.align		4
.L_185:
        /*00a0*/ 	.byte	0x04, 0x28
        /*00a2*/ 	.short	(.L_187 - .L_186)


	//   ....[0]....
.L_186:
        /*00a4*/ 	.word	0x00001000


	//   ....[1]....
        /*00a8*/ 	.word	0x00001030


	//   ....[2]....
        /*00ac*/ 	.word	0x00001050


	//   ....[3]....
        /*00b0*/ 	.word	0x00001070


	//   ....[4]....
        /*00b4*/ 	.word	0x00001090


	//----- nvinfo : EIATTR_VRC_CTA_INIT_COUNT
	.align		4
.L_187:
        /*00b8*/ 	.byte	0x02, 0x4a
	.zero		1
	.zero		1


	//----- nvinfo : EIATTR_EXIT_INSTR_OFFSETS
	.align		4
        /*00bc*/ 	.byte	0x04, 0x1c
        /*00be*/ 	.short	(.L_189 - .L_188)


	//   ....[0]....
.L_188:
        /*00c0*/ 	.word	0x00000630


	//   ....[1]....
        /*00c4*/ 	.word	0x000010a0


	//   ....[2]....
        /*00c8*/ 	.word	0x000010f0


	//----- nvinfo : EIATTR_CRS_STACK_SIZE
	.align		4
.L_189:
        /*00cc*/ 	.byte	0x04, 0x1e
        /*00ce*/ 	.short	(.L_191 - .L_190)
.L_190:
        /*00d0*/ 	.word	0x00000000


	//----- nvinfo : EIATTR_CBANK_PARAM_SIZE
	.align		4
.L_191:
        /*00d4*/ 	.byte	0x03, 0x19
        /*00d6*/ 	.short	0x002c


	//----- nvinfo : EIATTR_PARAM_CBANK
	.align		4
        /*00d8*/ 	.byte	0x04, 0x0a
        /*00da*/ 	.short	(.L_193 - .L_192)
	.align		4
.L_192:
        /*00dc*/ 	.word	index@(.nv.constant0._Z30int4_gemv_multirow_wide_kernelPfPKfPKhPK6__halfiii)
        /*00e0*/ 	.short	0x0380
        /*00e2*/ 	.short	0x002c


	//----- nvinfo : EIATTR_SW_WAR
	.align		4
.L_193:
        /*00e4*/ 	.byte	0x04, 0x36
        /*00e6*/ 	.short	(.L_195 - .L_194)
.L_194:
        /*00e8*/ 	.word	0x00000008
.L_195:


//--------------------- .nv.info._Z25int4_gemv_multirow_kernelPfPKfPKhPK6__halfiii --------------------------
	.section	.nv.info._Z25int4_gemv_multirow_kernelPfPKfPKhPK6__halfiii,"",@"SHT_CUDA_INFO"
	.sectionflags	@""
	.align	4


	//----- nvinfo : EIATTR_CUDA_API_VERSION
	.align		4
        /*0000*/ 	.byte	0x04, 0x37
        /*0002*/ 	.short	(.L_197 - .L_196)
.L_196:
        /*0004*/ 	.word	0x00000082


	//----- nvinfo : EIATTR_KPARAM_INFO
	.align		4
.L_197:
        /*0008*/ 	.byte	0x04, 0x17
        /*000a*/ 	.short	(.L_199 - .L_198)
.L_198:
        /*000c*/ 	.word	0x00000000
        /*0010*/ 	.short	0x0006
        /*0012*/ 	.short	0x0028
        /*0014*/ 	.byte	0x00, 0xf0, 0x11, 0x00


	//----- nvinfo : EIATTR_KPARAM_INFO
	.align		4
.L_199:
        /*0018*/ 	.byte	0x04, 0x17
        /*001a*/ 	.short	(.L_201 - .L_200)
.L_200:
        /*001c*/ 	.word	0x00000000
        /*0020*/ 	.short	0x0005
        /*0022*/ 	.short	0x0024
        /*0024*/ 	.byte	0x00, 0xf0, 0x11, 0x00


	//----- nvinfo : EIATTR_KPARAM_INFO
	.align		4
.L_201:
        /*0028*/ 	.byte	0x04, 0x17
        /*002a*/ 	.short	(.L_203 - .L_202)
.L_202:
        /*002c*/ 	.word	0x00000000
        /*0030*/ 	.short	0x0004
        /*0032*/ 	.short	0x0020
        /*0034*/ 	.byte	0x00, 0xf0, 0x11, 0x00


	//----- nvinfo : EIATTR_KPARAM_INFO
	.align		4
.L_203:
        /*0038*/ 	.byte	0x04, 0x17
        /*003a*/ 	.short	(.L_205 - .L_204)
.L_204:
        /*003c*/ 	.word	0x00000000
        /*0040*/ 	.short	0x0003
        /*0042*/ 	.short	0x0018
        /*0044*/ 	.byte	0x00, 0xf5, 0x21, 0x00


	//----- nvinfo : EIATTR_KPARAM_INFO
	.align		4
.L_205:
        /*0048*/ 	.byte	0x04, 0x17
        /*004a*/ 	.short	(.L_207 - .L_206)
.L_206:
        /*004c*/ 	.word	0x00000000
        /*0050*/ 	.short	0x0002
        /*0052*/ 	.short	0x0010
        /*0054*/ 	.byte	0x00, 0xf5, 0x21, 0x00


	//----- nvinfo : EIATTR_KPARAM_INFO
	.align		4
.L_207:
        /*0058*/ 	.byte	0x04, 0x17
        /*005a*/ 	.short	(.L_209 - .L_208)
.L_208:
        /*005c*/ 	.word	0x00000000
        /*0060*/ 	.short	0x0001
        /*0062*/ 	.short	0x0008
        /*0064*/ 	.byte	0x00, 0xf5, 0x21, 0x00


	//----- nvinfo : EIATTR_KPARAM_INFO
	.align		4
.L_209:
        /*0068*/ 	.byte	0x04, 0x17
        /*006a*/ 	.short	(.L_211 - .L_210)
.L_210:
        /*006c*/ 	.word	0x00000000
        /*0070*/ 	.short	0x0000
        /*0072*/ 	.short	0x0000
        /*0074*/ 	.byte	0x00, 0xf5, 0x21, 0x00


	//----- nvinfo : EIATTR_SPARSE_MMA_MASK
	.align		4
.L_211:
        /*0078*/ 	.byte	0x03, 0x50
        /*007a*/ 	.short	0x0000


	//----- nvinfo : EIATTR_MAXREG_COUNT
	.align		4
        /*007c*/ 	.byte	0x03, 0x1b
        /*007e*/ 	.short	0x00ff


	//----- nvinfo : EIATTR_NUM_BARRIERS
	.align		4
        /*0080*/ 	.byte	0x02, 0x4c
        /*0082*/ 	.byte	0x01
	.zero		1


	//----- nvinfo : EIATTR_MERCURY_ISA_VERSION
	.align		4
        /*0084*/ 	.byte	0x03, 0x5f
        /*0086*/ 	.short	0x0101


	//----- nvinfo : EIATTR_COOP_GROUP_MASK_REGIDS
	.align		4
        /*0088*/ 	.byte	0x04, 0x29
        /*008a*/ 	.short	(.L_213 - .L_212)


	//   ....[0]....
.L_212:
        /*008c*/ 	.word	0xffffffff


	//   ....[1]....
        /*0090*/ 	.word	0xffffffff


	//   ....[2]....
        /*0094*/ 	.word	0xffffffff


	//   ....[3]....
        /*0098*/ 	.word	0xffffffff


	//   ....[4]....
        /*009c*/ 	.word	0xffffffff


	//----- nvinfo : EIATTR_COOP_GROUP_INSTR_OFFSETS
	.align		4
.L_213:
        /*00a0*/ 	.byte	0x04, 0x28
        /*00a2*/ 	.short	(.L_215 - .L_214)


	//   ....[0]....
.L_214:
        /*00a4*/ 	.word	0x00000790


	//   ....[1]....
        /*00a8*/ 	.word	0x000007c0


	//   ....[2]....
        /*00ac*/ 	.word	0x000007e0


	//   ....[3]....
        /*00b0*/ 	.word	0x00000800


	//   ....[4]....
        /*00b4*/ 	.word	0x00000820


	//----- nvinfo : EIATTR_VRC_CTA_INIT_COUNT
	.align		4
.L_215:
        /*00b8*/ 	.byte	0x02, 0x4a
	.zero		1
	.zero		1


	//----- nvinfo : EIATTR_EXIT_INSTR_OFFSETS
	.align		4
        /*00bc*/ 	.byte	0x04, 0x1c
        /*00be*/ 	.short	(.L_217 - .L_216)


	//   ....[0]....
.L_216:
        /*00c0*/ 	.word	0x000001b0


	//   ....[1]....
        /*00c4*/ 	.word	0x00000830


	//   ....[2]....
        /*00c8*/ 	.word	0x00000880


	//----- nvinfo : EIATTR_CRS_STACK_SIZE
	.align		4
.L_217:
        /*00cc*/ 	.byte	0x04, 0x1e
        /*00ce*/ 	.short	(.L_219 - .L_218)
.L_218:
        /*00d0*/ 	.word	0x00000000


	//----- nvinfo : EIATTR_CBANK_PARAM_SIZE
	.align		4
.L_219:
        /*00d4*/ 	.byte	0x03, 0x19
        /*00d6*/ 	.short	0x002c


	//----- nvinfo : EIATTR_PARAM_CBANK
	.align		4
        /*00d8*/ 	.byte	0x04, 0x0a
        /*00da*/ 	.short	(.L_221 - .L_220)
	.align		4
.L_220:
        /*00dc*/ 	.word	index@(.nv.constant0._Z25int4_gemv_multirow_kernelPfPKfPKhPK6__halfiii)
        /*00e0*/ 	.short	0x0380
        /*00e2*/ 	.short	0x002c


	//----- nvinfo : EIATTR_SW_WAR
	.align		4
.L_221:
        /*00e4*/ 	.byte	0x04, 0x36
        /*00e6*/ 	.short	(.L_223 - .L_222)
.L_222:
        /*00e8*/ 	.word	0x00000008
.L_223:


//--------------------- .nv.info._Z19int4_gemv_kernel_v2PfPKfPKhPK6__halfiii --------------------------
	.section	.nv.info._Z19int4_gemv_kernel_v2PfPKfPKhPK6__halfiii,"",@"SHT_CUDA_INFO"
	.sectionflags	@""
	.align	4


	//----- nvinfo : EIATTR_CUDA_API_VERSION
	.align		4
        /*0000*/ 	.byte	0x04, 0x37
        /*0002*/ 	.short	(.L_225 - .L_224)
.L_224:
        /*0004*/ 	.word	0x00000082


	//----- nvinfo : EIATTR_KPARAM_INFO
	.align		4
.L_225:
        /*0008*/ 	.byte	0x04, 0x17
        /*000a*/ 	.short	(.L_227 - .L_226)
.L_226:
        /*000c*/ 	.word	0x00000000
        /*0010*/ 	.short	0x0006
        /*0012*/ 	.short	0x0028
        /*0014*/ 	.byte	0x00, 0xf0, 0x11, 0x00


	//----- nvinfo : EIATTR_KPARAM_INFO
	.align		4
.L_227:
        /*0018*/ 	.byte	0x04, 0x17
        /*001a*/ 	.short	(.L_229 - .L_228)
.L_228:
        /*001c*/ 	.word	0x00000000
        /*0020*/ 	.short	0x0005
        /*0022*/ 	.short	0x0024
        /*0024*/ 	.byte	0x00, 0xf0, 0x11, 0x00


	//----- nvinfo : EIATTR_KPARAM_INFO
	.align		4
.L_229:
        /*0028*/ 	.byte	0x04, 0x17
        /*002a*/ 	.short	(.L_231 - .L_230)
.L_230:
        /*002c*/ 	.word	0x00000000
        /*0030*/ 	.short	0x0004
        /*0032*/ 	.short	0x0020
        /*0034*/ 	.byte	0x00, 0xf0, 0x11, 0x00


	//----- nvinfo : EIATTR_KPARAM_INFO
	.align		4
.L_231:
        /*0038*/ 	.byte	0x04, 0x17
        /*003a*/ 	.short	(.L_233 - .L_232)
.L_232:
        /*003c*/ 	.word	0x00000000
        /*0040*/ 	.short	0x0003
        /*0042*/ 	.short	0x0018
        /*0044*/ 	.byte	0x00, 0xf5, 0x21, 0x00


	//----- nvinfo : EIATTR_KPARAM_INFO
	.align		4
.L_233:
        /*0048*/ 	.byte	0x04, 0x17
        /*004a*/ 	.short	(.L_235 - .L_234)
.L_234:
        /*004c*/ 	.word	0x00000000
        /*0050*/ 	.short	0x0002
        /*0052*/ 	.short	0x0010
        /*0054*/ 	.byte	0x00, 0xf5, 0x21, 0x00


	//----- nvinfo : EIATTR_KPARAM_INFO
	.align		4
.L_235:
        /*0058*/ 	.byte	0x04, 0x17
        /*005a*/ 	.short	(.L_237 - .L_236)
.L_236:
        /*005c*/ 	.word	0x00000000
        /*0060*/ 	.short	0x0001
        /*0062*/ 	.short	0x0008
        /*0064*/ 	.byte	0x00, 0xf5, 0x21, 0x00


	//----- nvinfo : EIATTR_KPARAM_INFO
	.align		4
.L_237:
        /*0068*/ 	.byte	0x04, 0x17
        /*006a*/ 	.short	(.L_239 - .L_238)
.L_238:
        /*006c*/ 	.word	0x00000000
        /*0070*/ 	.short	0x0000
        /*0072*/ 	.short	0x0000
        /*0074*/ 	.byte	0x00, 0xf5, 0x21, 0x00


	//----- nvinfo : EIATTR_SPARSE_MMA_MASK
	.align		4
.L_239:
        /*0078*/ 	.byte	0x03, 0x50
        /*007a*/ 	.short	0x0000


	//----- nvinfo : EIATTR_MAXREG_COUNT
	.align		4
        /*007c*/ 	.byte	0x03, 0x1b
        /*007e*/ 	.short	0x00ff


	//----- nvinfo : EIATTR_NUM_BARRIERS
	.align		4
        /*0080*/ 	.byte	0x02, 0x4c
        /*0082*/ 	.byte	0x01
	.zero		1


	//----- nvinfo : EIATTR_MERCURY_ISA_VERSION
	.align		4
        /*0084*/ 	.byte	0x03, 0x5f
        /*0086*/ 	.short	0x0101


	//----- nvinfo : EIATTR_COOP_GROUP_MASK_REGIDS
	.align		4
        /*0088*/ 	.byte	0x04, 0x29
        /*008a*/ 	.short	(.L_241 - .L_240)


	//   ....[0]....
.L_240:
        /*008c*/ 	.word	0xffffffff


	//   ....[1]....
        /*0090*/ 	.word	0xffffffff


	//   ....[2]....
        /*0094*/ 	.word	0xffffffff


	//   ....[3]....
        /*0098*/ 	.word	0xffffffff


	//   ....[4]....
        /*009c*/ 	.word	0xffffffff


	//   ....[5]....
        /*00a0*/ 	.word	0xffffffff


	//   ....[6]....
        /*00a4*/ 	.word	0xffffffff


	//   ....[7]....
        /*00a8*/ 	.word	0xffffffff


	//   ....[8]....
        /*00ac*/ 	.word	0xffffffff


	//   ....[9]....
        /*00b0*/ 	.word	0xffffffff


	//----- nvinfo : EIATTR_COOP_GROUP_INSTR_OFFSETS
	.align		4
.L_241:
        /*00b4*/ 	.byte	0x04, 0x28
        /*00b6*/ 	.short	(.L_243 - .L_242)


	//   ....[0]....
.L_242:
        /*00b8*/ 	.word	0x00001460


	//   ....[1]....
        /*00bc*/ 	.word	0x000014c0


	//   ....[2]....
        /*00c0*/ 	.word	0x00001500


	//   ....[3]....
        /*00c4*/ 	.word	0x00001520


	//   ....[4]....
        /*00c8*/ 	.word	0x00001540


	//   ....[5]....
        /*00cc*/ 	.word	0x00001630


	//   ....[6]....
        /*00d0*/ 	.word	0x00001650


	//   ....[7]....
        /*00d4*/ 	.word	0x00001670


	//   ....[8]....
        /*00d8*/ 	.word	0x00001690


	//   ....[9]....
        /*00dc*/ 	.word	0x000016b0


	//----- nvinfo : EIATTR_VRC_CTA_INIT_COUNT
	.align		4
.L_243:
        /*00e0*/ 	.byte	0x02, 0x4a
	.zero		1
	.zero		1


	//----- nvinfo : EIATTR_EXIT_INSTR_OFFSETS
	.align		4
        /*00e4*/ 	.byte	0x04, 0x1c
        /*00e6*/ 	.short	(.L_245 - .L_244)


	//   ....[0]....
.L_244:
        /*00e8*/ 	.word	0x00000040


	//   ....[1]....
        /*00ec*/ 	.word	0x00001580


	//   ....[2]....
        /*00f0*/ 	.word	0x000016c0


	//   ....[3]....
        /*00f4*/ 	.word	0x00001740


	//----- nvinfo : EIATTR_CRS_STACK_SIZE
	.align		4
.L_245:
        /*00f8*/ 	.byte	0x04, 0x1e
        /*00fa*/ 	.short	(.L_247 - .L_246)
.L_246:
        /*00fc*/ 	.word	0x00000000


	//----- nvinfo : EIATTR_CBANK_PARAM_SIZE
	.align		4
.L_247:
        /*0100*/ 	.byte	0x03, 0x19
        /*0102*/ 	.short	0x002c


	//----- nvinfo : EIATTR_PARAM_CBANK
	.align		4
        /*0104*/ 	.byte	0x04, 0x0a
        /*0106*/ 	.short	(.L_249 - .L_248)
	.align		4
.L_248:
        /*0108*/ 	.word	index@(.nv.constant0._Z19int4_gemv_kernel_v2PfPKfPKhPK6__halfiii)
        /*010c*/ 	.short	0x0380
        /*010e*/ 	.short	0x002c


	//----- nvinfo : EIATTR_SW_WAR
	.align		4
.L_249:
        /*0110*/ 	.byte	0x04, 0x36
        /*0112*/ 	.short	(.L_251 - .L_250)
.L_250:
        /*0114*/ 	.word	0x00000008
.L_251:


//--------------------- .nv.info._Z19int4_gemv_kernel_v3PfPKfPKhPK6__halfiii --------------------------
	.section	.nv.info._Z19int4_gemv_kernel_v3PfPKfPKhPK6__halfiii,"",@"SHT_CUDA_INFO"
	.sectionflags	@""
	.align	4


	//----- nvinfo : EIATTR_CUDA_API_VERSION
	.align		4
        /*0000*/ 	.byte	0x04, 0x37
        /*0002*/ 	.short	(.L_253 - .L_252)
.L_252:
        /*0004*/ 	.word	0x00000082


	//----- nvinfo : EIATTR_KPARAM_INFO
	.align		4
.L_253:
        /*0008*/ 	.byte	0x04, 0x17
        /*000a*/ 	.short	(.L_255 - .L_254)
.L_254:
        /*000c*/ 	.word	0x00000000
        /*0010*/ 	.short	0x0006
        /*0012*/ 	.short	0x0028
        /*0014*/ 	.byte	0x00, 0xf0, 0x11, 0x00


	//----- nvinfo : EIATTR_KPARAM_INFO
	.align		4
.L_255:
        /*0018*/ 	.byte	0x04, 0x17
        /*001a*/ 	.short	(.L_257 - .L_256)
.L_256:
        /*001c*/ 	.word	0x00000000
        /*0020*/ 	.short	0x0005
        /*0022*/ 	.short	0x0024
        /*0024*/ 	.byte	0x00, 0xf0, 0x11, 0x00


	//----- nvinfo : EIATTR_KPARAM_INFO
	.align		4
.L_257:
        /*0028*/ 	.byte	0x04, 0x17
        /*002a*/ 	.short	(.L_259 - .L_258)
.L_258:
        /*002c*/ 	.word	0x00000000
        /*0030*/ 	.short	0x0004
        /*0032*/ 	.short	0x0020
        /*0034*/ 	.byte	0x00, 0xf0, 0x11, 0x00


	//----- nvinfo : EIATTR_KPARAM_INFO
	.align		4
.L_259:
        /*0038*/ 	.byte	0x04, 0x17
        /*003a*/ 	.short	(.L_261 - .L_260)
.L_260:
        /*003c*/ 	.word	0x00000000
        /*0040*/ 	.short	0x0003
        /*0042*/ 	.short	0x0018
        /*0044*/ 	.byte	0x00, 0xf5, 0x21, 0x00


	//----- nvinfo : EIATTR_KPARAM_INFO
	.align		4
.L_261:
        /*0048*/ 	.byte	0x04, 0x17
        /*004a*/ 	.short	(.L_263 - .L_262)
.L_262:
        /*004c*/ 	.word	0x00000000
        /*0050*/ 	.short	0x0002
        /*0052*/ 	.short	0x0010
        /*0054*/ 	.byte	0x00, 0xf5, 0x21, 0x00


	//----- nvinfo : EIATTR_KPARAM_INFO
	.align		4
.L_263:
        /*0058*/ 	.byte	0x04, 0x17
        /*005a*/ 	.short	(.L_265 - .L_264)
.L_264:
        /*005c*/ 	.word	0x00000000
        /*0060*/ 	.short	0x0001
        /*0062*/ 	.short	0x0008
        /*0064*/ 	.byte	0x00, 0xf5, 0x21, 0x00


	//----- nvinfo : EIATTR_KPARAM_INFO
	.align		4
.L_265:
        /*0068*/ 	.byte	0x04, 0x17
        /*006a*/ 	.short	(.L_267 - .L_266)
.L_266:
        /*006c*/ 	.word	0x00000000
        /*0070*/ 	.short	0x0000
        /*0072*/ 	.short	0x0000
        /*0074*/ 	.byte	0x00, 0xf5, 0x21, 0x00


	//----- nvinfo : EIATTR_SPARSE_MMA_MASK
	.align		4
.L_267:
        /*0078*/ 	.byte	0x03, 0x50
        /*007a*/ 	.short	0x0000


	//----- nvinfo : EIATTR_MAXREG_COUNT
	.align		4
        /*007c*/ 	.byte	0x03, 0x1b
        /*007e*/ 	.short	0x00ff


	//----- nvinfo : EIATTR_NUM_BARRIERS
	.align		4
        /*0080*/ 	.byte	0x02, 0x4c
        /*0082*/ 	.byte	0x01
	.zero		1


	//----- nvinfo : EIATTR_MERCURY_ISA_VERSION
	.align		4
        /*0084*/ 	.byte	0x03, 0x5f
        /*0086*/ 	.short	0x0101


	//----- nvinfo : EIATTR_COOP_GROUP_MASK_REGIDS
	.align		4
        /*0088*/ 	.byte	0x04, 0x29
        /*008a*/ 	.short	(.L_269 - .L_268)


	//   ....[0]....
.L_268:
        /*008c*/ 	.word	0xffffffff


	//   ....[1]....
        /*0090*/ 	.word	0xffffffff


	//   ....[2]....
        /*0094*/ 	.word	0xffffffff


	//   ....[3]....
        /*0098*/ 	.word	0xffffffff


	//   ....[4]....
        /*009c*/ 	.word	0xffffffff


	//   ....[5]....
        /*00a0*/ 	.word	0xffffffff


	//   ....[6]....
        /*00a4*/ 	.word	0xffffffff


	//   ....[7]....
        /*00a8*/ 	.word	0xffffffff


	//   ....[8]....
        /*00ac*/ 	.word	0xffffffff


	//   ....[9]....
        /*00b0*/ 	.word	0xffffffff


	//----- nvinfo : EIATTR_COOP_GROUP_INSTR_OFFSETS
	.align		4
.L_269:
        /*00b4*/ 	.byte	0x04, 0x28
        /*00b6*/ 	.short	(.L_271 - .L_270)


	//   ....[0]....
.L_270:
        /*00b8*/ 	.word	0x00001780


	//   ....[1]....
        /*00bc*/ 	.word	0x000017e0


	//   ....[2]....
        /*00c0*/ 	.word	0x00001820


	//   ....[3]....
        /*00c4*/ 	.word	0x00001840


	//   ....[4]....
        /*00c8*/ 	.word	0x00001860


	//   ....[5]....
        /*00cc*/ 	.word	0x00001950


	//   ....[6]....
        /*00d0*/ 	.word	0x00001970


	//   ....[7]....
        /*00d4*/ 	.word	0x00001990


	//   ....[8]....
        /*00d8*/ 	.word	0x000019b0


	//   ....[9]....
        /*00dc*/ 	.word	0x000019d0


	//----- nvinfo : EIATTR_VRC_CTA_INIT_COUNT
	.align		4
.L_271:
        /*00e0*/ 	.byte	0x02, 0x4a
	.zero		1
	.zero		1


	//----- nvinfo : EIATTR_EXIT_INSTR_OFFSETS
	.align		4
        /*00e4*/ 	.byte	0x04, 0x1c
        /*00e6*/ 	.short	(.L_273 - .L_272)


	//   ....[0]....
.L_272:
        /*00e8*/ 	.word	0x00000040


	//   ....[1]....
        /*00ec*/ 	.word	0x000018a0


	//   ....[2]....
        /*00f0*/ 	.word	0x000019e0


	//   ....[3]....
        /*00f4*/ 	.word	0x00001a60


	//----- nvinfo : EIATTR_CRS_STACK_SIZE
	.align		4
.L_273:
        /*00f8*/ 	.byte	0x04, 0x1e
        /*00fa*/ 	.short	(.L_275 - .L_274)
.L_274:
        /*00fc*/ 	.word	0x00000000


	//----- nvinfo : EIATTR_CBANK_PARAM_SIZE
	.align		4
.L_275:
        /*0100*/ 	.byte	0x03, 0x19
        /*0102*/ 	.short	0x002c


	//----- nvinfo : EIATTR_PARAM_CBANK
	.align		4
        /*0104*/ 	.byte	0x04, 0x0a
        /*0106*/ 	.short	(.L_277 - .L_276)
	.align		4
.L_276:
        /*0108*/ 	.word	index@(.nv.constant0._Z19int4_gemv_kernel_v3PfPKfPKhPK6__halfiii)
        /*010c*/ 	.short	0x0380
        /*010e*/ 	.short	0x002c


	//----- nvinfo : EIATTR_SW_WAR
	.align		4
.L_277:
        /*0110*/ 	.byte	0x04, 0x36
        /*0112*/ 	.short	(.L_279 - .L_278)
.L_278:
        /*0114*/ 	.word	0x00000008
.L_279:


//--------------------- .nv.info._Z16int4_gemv_kernelPfPKfPKhPK6__halfiii --------------------------
	.section	.nv.info._Z16int4_gemv_kernelPfPKfPKhPK6__halfiii,"",@"SHT_CUDA_INFO"
	.sectionflags	@""
	.align	4


	//----- nvinfo : EIATTR_CUDA_API_VERSION
	.align		4
        /*0000*/ 	.byte	0x04, 0x37
        /*0002*/ 	.short	(.L_281 - .L_280)
.L_280:
        /*0004*/ 	.word	0x00000082


	//----- nvinfo : EIATTR_KPARAM_INFO
	.align		4
.L_281:
        /*0008*/ 	.byte	0x04, 0x17
        /*000a*/ 	.short	(.L_283 - .L_282)
.L_282:
        /*000c*/ 	.word	0x00000000
        /*0010*/ 	.short	0x0006
        /*0012*/ 	.short	0x0028
        /*0014*/ 	.byte	0x00, 0xf0, 0x11, 0x00


	//----- nvinfo : EIATTR_KPARAM_INFO
	.align		4
.L_283:
        /*0018*/ 	.byte	0x04, 0x17
        /*001a*/ 	.short	(.L_285 - .L_284)
.L_284:
        /*001c*/ 	.word	0x00000000
        /*0020*/ 	.short	0x0005
        /*0022*/ 	.short	0x0024
        /*0024*/ 	.byte	0x00, 0xf0, 0x11, 0x00


	//----- nvinfo : EIATTR_KPARAM_INFO
	.align		4
.L_285:
        /*0028*/ 	.byte	0x04, 0x17
        /*002a*/ 	.short	(.L_287 - .L_286)
.L_286:
        /*002c*/ 	.word	0x00000000
        /*0030*/ 	.short	0x0004
        /*0032*/ 	.short	0x0020
        /*0034*/ 	.byte	0x00, 0xf0, 0x11, 0x00


	//----- nvinfo : EIATTR_KPARAM_INFO
	.align		4
.L_287:
        /*0038*/ 	.byte	0x04, 0x17
        /*003a*/ 	.short	(.L_289 - .L_288)
.L_288:
        /*003c*/ 	.word	0x00000000
        /*0040*/ 	.short	0x0003
        /*0042*/ 	.short	0x0018
        /*0044*/ 	.byte	0x00, 0xf5, 0x21, 0x00


	//----- nvinfo : EIATTR_KPARAM_INFO
	.align		4
.L_289:
        /*0048*/ 	.byte	0x04, 0x17
        /*004a*/ 	.short	(.L_291 - .L_290)
.L_290:
        /*004c*/ 	.word	0x00000000
        /*0050*/ 	.short	0x0002
        /*0052*/ 	.short	0x0010
        /*0054*/ 	.byte	0x00, 0xf5, 0x21, 0x00


	//----- nvinfo : EIATTR_KPARAM_INFO
	.align		4
.L_291:
        /*0058*/ 	.byte	0x04, 0x17
        /*005a*/ 	.short	(.L_293 - .L_292)
.L_292:
        /*005c*/ 	.word	0x00000000
        /*0060*/ 	.short	0x0001
        /*0062*/ 	.short	0x0008
        /*0064*/ 	.byte	0x00, 0xf5, 0x21, 0x00


	//----- nvinfo : EIATTR_KPARAM_INFO
	.align		4
.L_293:
        /*0068*/ 	.byte	0x04, 0x17
        /*006a*/ 	.short	(.L_295 - .L_294)
.L_294:
        /*006c*/ 	.word	0x00000000
        /*0070*/ 	.short	0x0000
        /*0072*/ 	.short	0x0000
        /*0074*/ 	.byte	0x00, 0xf5, 0x21, 0x00


	//----- nvinfo : EIATTR_SPARSE_MMA_MASK
	.align		4
.L_295:
        /*0078*/ 	.byte	0x03, 0x50
        /*007a*/ 	.short	0x0000


	//----- nvinfo : EIATTR_MAXREG_COUNT
	.align		4
        /*007c*/ 	.byte	0x03, 0x1b
        /*007e*/ 	.short	0x00ff


	//----- nvinfo : EIATTR_NUM_BARRIERS
	.align		4
        /*0080*/ 	.byte	0x02, 0x4c
        /*0082*/ 	.byte	0x01
	.zero		1


	//----- nvinfo : EIATTR_MERCURY_ISA_VERSION
	.align		4
        /*0084*/ 	.byte	0x03, 0x5f
        /*0086*/ 	.short	0x0101


	//----- nvinfo : EIATTR_COOP_GROUP_MASK_REGIDS
	.align		4
        /*0088*/ 	.byte	0x04, 0x29
        /*008a*/ 	.short	(.L_297 - .L_296)


	//   ....[0]....
.L_296:
        /*008c*/ 	.word	0xffffffff


	//   ....[1]....
        /*0090*/ 	.word	0xffffffff


	//   ....[2]....
        /*0094*/ 	.word	0xffffffff


	//   ....[3]....
        /*0098*/ 	.word	0xffffffff


	//   ....[4]....
        /*009c*/ 	.word	0xffffffff


	//   ....[5]....
        /*00a0*/ 	.word	0xffffffff


	//   ....[6]....
        /*00a4*/ 	.word	0xffffffff


	//   ....[7]....
        /*00a8*/ 	.word	0xffffffff


	//   ....[8]....
        /*00ac*/ 	.word	0xffffffff


	//   ....[9]....
        /*00b0*/ 	.word	0xffffffff


	//----- nvinfo : EIATTR_COOP_GROUP_INSTR_OFFSETS
	.align		4
.L_297:
        /*00b4*/ 	.byte	0x04, 0x28
        /*00b6*/ 	.short	(.L_299 - .L_298)


	//   ....[0]....
.L_298:
        /*00b8*/ 	.word	0x000004e0


	//   ....[1]....
        /*00bc*/ 	.word	0x00000540


	//   ....[2]....
        /*00c0*/ 	.word	0x00000580


	//   ....[3]....
        /*00c4*/ 	.word	0x000005a0


	//   ....[4]....
        /*00c8*/ 	.word	0x000005c0


	//   ....[5]....
        /*00cc*/ 	.word	0x000006b0


	//   ....[6]....
        /*00d0*/ 	.word	0x000006d0


	//   ....[7]....
        /*00d4*/ 	.word	0x000006f0


	//   ....[8]....
        /*00d8*/ 	.word	0x00000710


	//   ....[9]....
        /*00dc*/ 	.word	0x00000730


	//----- nvinfo : EIATTR_VRC_CTA_INIT_COUNT
	.align		4
.L_299:
        /*00e0*/ 	.byte	0x02, 0x4a
	.zero		1
	.zero		1


	//----- nvinfo : EIATTR_EXIT_INSTR_OFFSETS
	.align		4
        /*00e4*/ 	.byte	0x04, 0x1c
        /*00e6*/ 	.short	(.L_301 - .L_300)


	//   ....[0]....
.L_300:
        /*00e8*/ 	.word	0x00000040


	//   ....[1]....
        /*00ec*/ 	.word	0x00000600


	//   ....[2]....
        /*00f0*/ 	.word	0x00000740


	//   ....[3]....
        /*00f4*/ 	.word	0x000007c0


	//----- nvinfo : EIATTR_CRS_STACK_SIZE
	.align		4
.L_301:
        /*00f8*/ 	.byte	0x04, 0x1e
        /*00fa*/ 	.short	(.L_303 - .L_302)
.L_302:
        /*00fc*/ 	.word	0x00000000


	//----- nvinfo : EIATTR_CBANK_PARAM_SIZE
	.align		4
.L_303:
        /*0100*/ 	.byte	0x03, 0x19
        /*0102*/ 	.short	0x002c


	//----- nvinfo : EIATTR_PARAM_CBANK
	.align		4
        /*0104*/ 	.byte	0x04, 0x0a
        /*0106*/ 	.short	(.L_305 - .L_304)
	.align		4
.L_304:
        /*0108*/ 	.word	index@(.nv.constant0._Z16int4_gemv_kernelPfPKfPKhPK6__halfiii)
        /*010c*/ 	.short	0x0380
        /*010e*/ 	.short	0x002c


	//----- nvinfo : EIATTR_SW_WAR
	.align		4
.L_305:
        /*0110*/ 	.byte	0x04, 0x36
        /*0112*/ 	.short	(.L_307 - .L_306)
.L_306:
        /*0114*/ 	.word	0x00000008
.L_307:


//--------------------- .nv.callgraph             --------------------------
	.section	.nv.callgraph,"",@"SHT_CUDA_CALLGRAPH"
	.align	4
	.sectionentsize	8
	.align		4
        /*0000*/ 	.word	0x00000000
	.align		4
        /*0004*/ 	.word	0xffffffff
	.align		4
        /*0008*/ 	.word	0x00000000
	.align		4
        /*000c*/ 	.word	0xfffffffe
	.align		4
        /*0010*/ 	.word	0x00000000
	.align		4
        /*0014*/ 	.word	0xfffffffd
	.align		4
        /*0018*/ 	.word	0x00000000
	.align		4
        /*001c*/ 	.word	0xfffffffc


//--------------------- .text._Z21int4_gemv_bias_kernelPfPKfPKhPK6__halfS1_iii --------------------------
	.section	.text._Z21int4_gemv_bias_kernelPfPKfPKhPK6__halfS1_iii,"ax",@progbits
	.align	128
        .global         _Z21int4_gemv_bias_kernelPfPKfPKhPK6__halfS1_iii
        .type           _Z21int4_gemv_bias_kernelPfPKfPKhPK6__halfS1_iii,@function
        .size           _Z21int4_gemv_bias_kernelPfPKfPKhPK6__halfS1_iii,(.L_x_97 - _Z21int4_gemv_bias_kernelPfPKfPKhPK6__halfS1_iii)
        .other          _Z21int4_gemv_bias_kernelPfPKfPKhPK6__halfS1_iii,@"STO_CUDA_ENTRY STV_DEFAULT"
_Z21int4_gemv_bias_kernelPfPKfPKhPK6__halfS1_iii:
.text._Z21int4_gemv_bias_kernelPfPKfPKhPK6__halfS1_iii:
[----:B------:R-:W-:Y:S08]  /*0000*/  LDC R1, c[0x0][0x37c] ;  /* 0x0000df00ff017b82 */ /* 0x000ff00000000800 */
[----:B------:R-:W0:Y:S08]  /*0010*/  S2UR UR8, SR_CTAID.X ;  /* 0x00000000000879c3 */ /* 0x000e300000002500 */
[----:B------:R-:W0:Y:S02]  /*0020*/  LDC R0, c[0x0][0x3a8] ;  /* 0x0000ea00ff007b82 */ /* 0x000e240000000800 */
[----:B0-----:R-:W-:-:S13]  /*0030*/  ISETP.LE.AND P0, PT, R0, UR8, PT ;  /* 0x0000000800007c0c */ /* 0x001fda000bf03270 */
[----:B------:R-:W-:Y:S05]  /*0040*/  @P0 EXIT ;  /* 0x000000000000094d */ /* 0x000fea0003800000 */
[----:B------:R-:W0:Y:S01]  /*0050*/  S2R R0, SR_TID.X ;  /* 0x0000000000007919 */ /* 0x000e220000002100 */
[----:B------:R-:W0:Y:S01]  /*0060*/  LDC R3, c[0x0][0x3ac] ;  /* 0x0000eb00ff037b82 */ /* 0x000e220000000800 */
[----:B------:R-:W1:Y:S01]  /*0070*/  LDCU.128 UR4, c[0x0][0x390] ;  /* 0x00007200ff0477ac */ /* 0x000e620008000c00 */
[----:B------:R-:W-:Y:S01]  /*0080*/  BSSY.RECONVERGENT B0, `(.L_x_0) ;  /* 0x0000013000007945 */ /* 0x000fe20003800200 */
[----:B------:R-:W-:Y:S01]  /*0090*/  IMAD.MOV.U32 R2, RZ, RZ, RZ ;  /* 0x000000ffff027224 */ /* 0x000fe200078e00ff */
[----:B------:R-:W2:Y:S01]  /*00a0*/  LDCU.64 UR10, c[0x0][0x358] ;  /* 0x00006b00ff0a77ac */ /* 0x000ea20008000a00 */
[----:B0-----:R-:W-:-:S13]  /*00b0*/  ISETP.GE.AND P0, PT, R0, R3, PT ;  /* 0x000000030000720c */ /* 0x001fda0003f06270 */
[----:B-12---:R-:W-:Y:S05]  /*00c0*/  @P0 BRA `(.L_x_1) ;  /* 0x0000000000380947 */ /* 0x006fea0003800000 */
[----:B------:R-:W0:Y:S01]  /*00d0*/  S2R R5, SR_CgaCtaId ;  /* 0x0000000000057919 */ /* 0x000e220000008800 */
[----:B------:R-:W1:Y:S01]  /*00e0*/  LDC R10, c[0x0][0x360] ;  /* 0x0000d800ff0a7b82 */ /* 0x000e620000000800 */
[----:B------:R-:W-:Y:S01]  /*00f0*/  MOV R4, 0x400 ;  /* 0x0000040000047802 */ /* 0x000fe20000000f00 */
[----:B------:R-:W-:-:S04]  /*0100*/  IMAD.MOV.U32 R9, RZ, RZ, R0 ;  /* 0x000000ffff097224 */ /* 0x000fc800078e0000 */
[----:B------:R-:W-:Y:S02]  /*0110*/  VIADD R4, R4, 0x80 ;  /* 0x0000008004047836 */ /* 0x000fe40000000000 */
[----:B------:R-:W2:Y:S03]  /*0120*/  LDC.64 R6, c[0x0][0x388] ;  /* 0x0000e200ff067b82 */ /* 0x000ea60000000a00 */
[----:B0-----:R-:W-:-:S07]  /*0130*/  LEA R8, R5, R4, 0x18 ;  /* 0x0000000405087211 */ /* 0x001fce00078ec0ff */
.L_x_2:
[----:B0-2---:R-:W-:-:S06]  /*0140*/  IMAD.WIDE R4, R9, 0x4, R6 ;  /* 0x0000000409047825 */ /* 0x005fcc00078e0206 */
[----:B------:R-:W2:Y:S01]  /*0150*/  LDG.E.CONSTANT R4, desc[UR10][R4.64] ;  /* 0x0000000a04047981 */ /* 0x000ea2000c1e9900 */
[----:B------:R-:W-:Y:S02]  /*0160*/  IMAD R11, R9, 0x4, R8 ;  /* 0x00000004090b7824 */ /* 0x000fe400078e0208 */
[----:B-1----:R-:W-:-:S05]  /*0170*/  IMAD.IADD R9, R10, 0x1, R9 ;  /* 0x000000010a097824 */ /* 0x002fca00078e0209 */
[----:B------:R-:W-:Y:S01]  /*0180*/  ISETP.GE.AND P1, PT, R9, R3, PT ;  /* 0x000000030900720c */ /* 0x000fe20003f26270 */
[----:B--2---:R0:W-:-:S12]  /*0190*/  STS [R11], R4 ;  /* 0x000000040b007388 */ /* 0x0041d80000000800 */
[----:B------:R-:W-:Y:S05]  /*01a0*/  @!P1 BRA `(.L_x_2) ;  /* 0xfffffffc00e49947 */ /* 0x000fea000383ffff */
.L_x_1:
[----:B------:R-:W-:Y:S05]  /*01b0*/  BSYNC.RECONVERGENT B0 ;  /* 0x0000000000007941 */ /* 0x000fea0003800200 */
.L_x_0:
[----:B------:R-:W-:Y:S06]  /*01c0*/  BAR.SYNC.DEFER_BLOCKING 0x0 ;  /* 0x0000000000007b1d */ /* 0x000fec0000010000 */
[----:B------:R-:W-:Y:S04]  /*01d0*/  BSSY.RECONVERGENT B0, `(.L_x_3) ;  /* 0x0000030000007945 */ /* 0x000fe80003800200 */
[----:B------:R-:W-:Y:S05]  /*01e0*/  @P0 BRA `(.L_x_4) ;  /* 0x0000000000b80947 */ /* 0x000fea0003800000 */
[----:B------:R-:W1:Y:S01]  /*01f0*/  S2R R12, SR_CgaCtaId ;  /* 0x00000000000c7919 */ /* 0x000e620000008800 */
[----:B0-----:R-:W0:Y:S01]  /*0200*/  LDC R4, c[0x0][0x3b0] ;  /* 0x0000ec00ff047b82 */ /* 0x001e220000000800 */
[----:B------:R-:W-:Y:S01]  /*0210*/  LEA.HI R2, R3, R3, RZ, 0x1 ;  /* 0x0000000303027211 */ /* 0x000fe200078f08ff */
[----:B------:R-:W-:Y:S01]  /*0220*/  IMAD.MOV.U32 R13, RZ, RZ, R0 ;  /* 0x000000ffff0d7224 */ /* 0x000fe200078e0000 */
[----:B------:R-:W-:Y:S02]  /*0230*/  MOV R5, 0x400 ;  /* 0x0000040000057802 */ /* 0x000fe40000000f00 */
[----:B------:R-:W-:-:S03]  /*0240*/  SHF.R.S32.HI R2, RZ, 0x1, R2 ;  /* 0x00000001ff027819 */ /* 0x000fc60000011402 */
[----:B------:R-:W2:Y:S01]  /*0250*/  LDC R8, c[0x0][0x360] ;  /* 0x0000d800ff087b82 */ /* 0x000ea20000000800 */
[----:B------:R-:W-:Y:S01]  /*0260*/  SHF.R.S32.HI R10, RZ, 0x1f, R2 ;  /* 0x0000001fff0a7819 */ /* 0x000fe20000011402 */
[----:B------:R-:W-:Y:S02]  /*0270*/  VIADD R11, R5, 0x80 ;  /* 0x00000080050b7836 */ /* 0x000fe40000000000 */
[----:B------:R-:W-:-:S04]  /*0280*/  IMAD.WIDE.U32 R6, R2, UR8, RZ ;  /* 0x0000000802067c25 */ /* 0x000fc8000f8e00ff */
[----:B------:R-:W-:Y:S02]  /*0290*/  IMAD R15, R10, UR8, RZ ;  /* 0x000000080a0f7c24 */ /* 0x000fe4000f8e02ff */
[----:B------:R-:W-:Y:S01]  /*02a0*/  IMAD.MOV.U32 R2, RZ, RZ, RZ ;  /* 0x000000ffff027224 */ /* 0x000fe200078e00ff */
[----:B0-----:R-:W-:Y:S01]  /*02b0*/  SHF.R.S32.HI R9, RZ, 0x1f, R4 ;  /* 0x0000001fff097819 */ /* 0x001fe20000011404 */
[----:B------:R-:W-:-:S04]  /*02c0*/  IMAD.WIDE.U32 R4, R4, UR8, RZ ;  /* 0x0000000804047c25 */ /* 0x000fc8000f8e00ff */
[----:B------:R-:W-:Y:S01]  /*02d0*/  IMAD R9, R9, UR8, RZ ;  /* 0x0000000809097c24 */ /* 0x000fe2000f8e02ff */
[----:B-1----:R-:W-:-:S03]  /*02e0*/  LEA R10, R12, R11, 0x18 ;  /* 0x0000000b0c0a7211 */ /* 0x002fc600078ec0ff */
[----:B------:R-:W-:Y:S02]  /*02f0*/  IMAD.IADD R11, R5, 0x1, R9 ;  /* 0x00000001050b7824 */ /* 0x000fe400078e0209 */
[----:B--2---:R-:W-:-:S07]  /*0300*/  IMAD.IADD R9, R7, 0x1, R15 ;  /* 0x0000000107097824 */ /* 0x004fce00078e020f */
.L_x_5:
[-C--:B------:R-:W-:Y:S02]  /*0310*/  LEA.HI R14, R13, R13.reuse, RZ, 0x1 ;  /* 0x0000000d0d0e7211 */ /* 0x080fe400078f08ff */
[----:B------:R-:W-:Y:S02]  /*0320*/  SHF.R.S32.HI R12, RZ, 0x1f, R13 ;  /* 0x0000001fff0c7819 */ /* 0x000fe4000001140d */
[----:B------:R-:W-:Y:S02]  /*0330*/  SHF.R.S32.HI R15, RZ, 0x1, R14 ;  /* 0x00000001ff0f7819 */ /* 0x000fe4000001140e */
[----:B------:R-:W-:Y:S02]  /*0340*/  LEA.HI R12, R12, R13, RZ, 0x7 ;  /* 0x0000000d0c0c7211 */ /* 0x000fe400078f38ff */
[--C-:B------:R-:W-:Y:S02]  /*0350*/  SHF.R.S32.HI R16, RZ, 0x1f, R15.reuse ;  /* 0x0000001fff107819 */ /* 0x100fe4000001140f */
[----:B------:R-:W-:-:S02]  /*0360*/  IADD3 R14, P0, P1, R6, UR4, R15 ;  /* 0x00000004060e7c10 */ /* 0x000fc4000f91e00f */
[----:B------:R-:W-:Y:S02]  /*0370*/  SHF.R.S32.HI R12, RZ, 0x7, R12 ;  /* 0x00000007ff0c7819 */ /* 0x000fe4000001140c */
[----:B------:R-:W-:Y:S02]  /*0380*/  IADD3.X R15, PT, PT, R9, UR5, R16, P0, P1 ;  /* 0x00000005090f7c10 */ /* 0x000fe400087e2410 */
[----:B------:R-:W-:-:S03]  /*0390*/  IADD3 R17, P0, PT, R12, R4, RZ ;  /* 0x000000040c117210 */ /* 0x000fc60007f1e0ff */
[----:B------:R-:W2:Y:S01]  /*03a0*/  LDG.E.U8.CONSTANT R14, desc[UR10][R14.64] ;  /* 0x0000000a0e0e7981 */ /* 0x000ea2000c1e9100 */
[----:B------:R-:W-:Y:S02]  /*03b0*/  LEA.HI.X.SX32 R12, R12, R11, 0x1, P0 ;  /* 0x0000000b0c0c7211 */ /* 0x000fe400000f0eff */
[----:B------:R-:W-:-:S04]  /*03c0*/  LEA R16, P0, R17, UR6, 0x1 ;  /* 0x0000000611107c11 */ /* 0x000fc8000f8008ff */
[----:B------:R-:W-:-:S05]  /*03d0*/  LEA.HI.X R17, R17, UR7, R12, 0x1, P0 ;  /* 0x0000000711117c11 */ /* 0x000fca00080f0c0c */
[----:B------:R-:W3:Y:S01]  /*03e0*/  LDG.E.U16.CONSTANT R16, desc[UR10][R16.64] ;  /* 0x0000000a10107981 */ /* 0x000ee2000c1e9500 */
[C---:B------:R-:W-:Y:S01]  /*03f0*/  IMAD R19, R13.reuse, 0x4, R10 ;  /* 0x000000040d137824 */ /* 0x040fe200078e020a */
[----:B------:R-:W-:-:S05]  /*0400*/  LOP3.LUT R12, R13, 0x1, RZ, 0xc0, !PT ;  /* 0x000000010d0c7812 */ /* 0x000fca00078ec0ff */
[----:B------:R-:W0:Y:S01]  /*0410*/  LDS R19, [R19] ;  /* 0x0000000013137984 */ /* 0x000e220000000800 */
[----:B------:R-:W-:Y:S01]  /*0420*/  ISETP.NE.U32.AND P0, PT, R12, 0x1, PT ;  /* 0x000000010c00780c */ /* 0x000fe20003f05070 */
[----:B------:R-:W-:Y:S01]  /*0430*/  IMAD.IADD R13, R8, 0x1, R13 ;  /* 0x00000001080d7824 */ /* 0x000fe200078e020d */
[----:B--2---:R-:W-:-:S11]  /*0440*/  LOP3.LUT R12, R14, 0xf, RZ, 0xc0, !PT ;  /* 0x0000000f0e0c7812 */ /* 0x004fd600078ec0ff */
[----:B------:R-:W-:Y:S02]  /*0450*/  @!P0 SHF.R.U32.HI R12, RZ, 0x4, R14 ;  /* 0x00000004ff0c8819 */ /* 0x000fe4000001160e */
[----:B------:R-:W-:-:S03]  /*0460*/  ISETP.GE.AND P0, PT, R13, R3, PT ;  /* 0x000000030d00720c */ /* 0x000fc60003f06270 */
[----:B------:R-:W-:Y:S02]  /*0470*/  VIADD R18, R12, 0xfffffff8 ;  /* 0xfffffff80c127836 */ /* 0x000fe40000000000 */
[----:B---3--:R-:W-:-:S03]  /*0480*/  HADD2.F32 R12, -RZ, R16.H0_H0 ;  /* 0x20000010ff0c7230 */ /* 0x008fc60000004100 */
[----:B------:R-:W-:-:S05]  /*0490*/  I2FP.F32.S32 R15, R18 ;  /* 0x00000012000f7245 */ /* 0x000fca0000201400 */
[----:B------:R-:W-:-:S04]  /*04a0*/  FMUL R15, R12, R15 ;  /* 0x0000000f0c0f7220 */ /* 0x000fc80000400000 */
[----:B0-----:R-:W-:Y:S01]  /*04b0*/  FFMA R2, R15, R19, R2 ;  /* 0x000000130f027223 */ /* 0x001fe20000000002 */
[----:B------:R-:W-:Y:S06]  /*04c0*/  @!P0 BRA `(.L_x_5) ;  /* 0xfffffffc00908947 */ /* 0x000fec000383ffff */
.L_x_4:
[----:B------:R-:W-:Y:S05]  /*04d0*/  BSYNC.RECONVERGENT B0 ;  /* 0x0000000000007941 */ /* 0x000fea0003800200 */
.L_x_3:
[----:B------:R-:W1:Y:S01]  /*04e0*/  SHFL.DOWN PT, R3, R2, 0x10, 0x1f ;  /* 0x0a001f0002037f89 */ /* 0x000e6200000e0000 */
[C---:B------:R-:W-:Y:S02]  /*04f0*/  LOP3.LUT P0, R8, R0.reuse, 0x1f, RZ, 0xc0, !PT ;  /* 0x0000001f00087812 */ /* 0x040fe4000780c0ff */
[----:B------:R-:W-:-:S11]  /*0500*/  ISETP.GT.U32.AND P1, PT, R0, 0x1f, PT ;  /* 0x0000001f0000780c */ /* 0x000fd60003f24070 */
[----:B------:R-:W2:Y:S01]  /*0510*/  @!P0 S2R R10, SR_CgaCtaId ;  /* 0x00000000000a8919 */ /* 0x000ea20000008800 */
[----:B------:R-:W-:Y:S01]  /*0520*/  @!P0 MOV R9, 0x400 ;  /* 0x0000040000098802 */ /* 0x000fe20000000f00 */
[----:B-1----:R-:W-:-:S05]  /*0530*/  FADD R3, R3, R2 ;  /* 0x0000000203037221 */ /* 0x002fca0000000000 */
[----:B0-----:R-:W0:Y:S01]  /*0540*/  SHFL.DOWN PT, R4, R3, 0x8, 0x1f ;  /* 0x09001f0003047f89 */ /* 0x001e2200000e0000 */
[----:B--2---:R-:W-:-:S04]  /*0550*/  @!P0 LEA R9, R10, R9, 0x18 ;  /* 0x000000090a098211 */ /* 0x004fc800078ec0ff */
[----:B------:R-:W-:Y:S01]  /*0560*/  @!P0 LEA.HI R9, R0, R9, RZ, 0x1d ;  /* 0x0000000900098211 */ /* 0x000fe200078fe8ff */
[----:B0-----:R-:W-:-:S05]  /*0570*/  FADD R4, R3, R4 ;  /* 0x0000000403047221 */ /* 0x001fca0000000000 */
[----:B------:R-:W0:Y:S02]  /*0580*/  SHFL.DOWN PT, R5, R4, 0x4, 0x1f ;  /* 0x08801f0004057f89 */ /* 0x000e2400000e0000 */
[----:B0-----:R-:W-:-:S05]  /*0590*/  FADD R5, R4, R5 ;  /* 0x0000000504057221 */ /* 0x001fca0000000000 */
[----:B------:R-:W0:Y:S02]  /*05a0*/  SHFL.DOWN PT, R6, R5, 0x2, 0x1f ;  /* 0x08401f0005067f89 */ /* 0x000e2400000e0000 */
[----:B0-----:R-:W-:-:S05]  /*05b0*/  FADD R6, R5, R6 ;  /* 0x0000000605067221 */ /* 0x001fca0000000000 */
[----:B------:R-:W0:Y:S02]  /*05c0*/  SHFL.DOWN PT, R7, R6, 0x1, 0x1f ;  /* 0x08201f0006077f89 */ /* 0x000e2400000e0000 */
[----:B0-----:R-:W-:-:S05]  /*05d0*/  FADD R2, R6, R7 ;  /* 0x0000000706027221 */ /* 0x001fca0000000000 */
[----:B------:R0:W-:Y:S01]  /*05e0*/  @!P0 STS [R9], R2 ;  /* 0x0000000209008388 */ /* 0x0001e20000000800 */
[----:B------:R-:W-:Y:S06]  /*05f0*/  BAR.SYNC.DEFER_BLOCKING 0x0 ;  /* 0x0000000000007b1d */ /* 0x000fec0000010000 */
[----:B------:R-:W-:Y:S05]  /*0600*/  @P1 EXIT ;  /* 0x000000000000194d */ /* 0x000fea0003800000 */
[----:B------:R-:W1:Y:S02]  /*0610*/  LDCU UR4, c[0x0][0x360] ;  /* 0x00006c00ff0477ac */ /* 0x000e640008000800 */
[----:B-1----:R-:W-:-:S06]  /*0620*/  USHF.R.U32.HI UR4, URZ, 0x5, UR4 ;  /* 0x00000005ff047899 */ /* 0x002fcc0008011604 */
[----:B------:R-:W-:-:S13]  /*0630*/  ISETP.GE.U32.AND P0, PT, R8, UR4, PT ;  /* 0x0000000408007c0c */ /* 0x000fda000bf06070 */
[----:B------:R-:W1:Y:S01]  /*0640*/  @!P0 S2R R3, SR_CgaCtaId ;  /* 0x0000000000038919 */ /* 0x000e620000008800 */
[----:B------:R-:W-:-:S04]  /*0650*/  @!P0 MOV R0, 0x400 ;  /* 0x0000040000008802 */ /* 0x000fc80000000f00 */
[----:B-1----:R-:W-:Y:S01]  /*0660*/  @!P0 LEA R3, R3, R0, 0x18 ;  /* 0x0000000003038211 */ /* 0x002fe200078ec0ff */
[----:B------:R-:W-:-:S04]  /*0670*/  IMAD.MOV.U32 R0, RZ, RZ, RZ ;  /* 0x000000ffff007224 */ /* 0x000fc800078e00ff */
[----:B0-----:R-:W-:-:S05]  /*0680*/  @!P0 IMAD R2, R8, 0x4, R3 ;  /* 0x0000000408028824 */ /* 0x001fca00078e0203 */
[----:B------:R-:W0:Y:S01]  /*0690*/  @!P0 LDS R0, [R2] ;  /* 0x0000000002008984 */ /* 0x000e220000000800 */
[----:B------:R-:W-:-:S03]  /*06a0*/  ISETP.NE.AND P0, PT, R8, RZ, PT ;  /* 0x000000ff0800720c */ /* 0x000fc60003f05270 */
[----:B0-----:R-:W0:Y:S02]  /*06b0*/  SHFL.DOWN PT, R3, R0, 0x10, 0x1f ;  /* 0x0a001f0000037f89 */ /* 0x001e2400000e0000 */
[----:B0-----:R-:W-:-:S05]  /*06c0*/  FADD R3, R3, R0 ;  /* 0x0000000003037221 */ /* 0x001fca0000000000 */
[----:B------:R-:W0:Y:S02]  /*06d0*/  SHFL.DOWN PT, R4, R3, 0x8, 0x1f ;  /* 0x09001f0003047f89 */ /* 0x000e2400000e0000 */
[----:B0-----:R-:W-:-:S05]  /*06e0*/  FADD R4, R3, R4 ;  /* 0x0000000403047221 */ /* 0x001fca0000000000 */
[----:B------:R-:W0:Y:S02]  /*06f0*/  SHFL.DOWN PT, R5, R4, 0x4, 0x1f ;  /* 0x08801f0004057f89 */ /* 0x000e2400000e0000 */
[----:B0-----:R-:W-:-:S05]  /*0700*/  FADD R5, R4, R5 ;  /* 0x0000000504057221 */ /* 0x001fca0000000000 */
[----:B------:R-:W0:Y:S02]  /*0710*/  SHFL.DOWN PT, R6, R5, 0x2, 0x1f ;  /* 0x08401f0005067f89 */ /* 0x000e2400000e0000 */
[----:B0-----:R-:W-:-:S05]  /*0720*/  FADD R6, R5, R6 ;  /* 0x0000000605067221 */ /* 0x001fca0000000000 */
[----:B------:R0:W1:Y:S01]  /*0730*/  SHFL.DOWN PT, R7, R6, 0x1, 0x1f ;  /* 0x08201f0006077f89 */ /* 0x00006200000e0000 */
[----:B------:R-:W-:Y:S05]  /*0740*/  @P0 EXIT ;  /* 0x000000000000094d */ /* 0x000fea0003800000 */
[----:B------:R-:W2:Y:S01]  /*0750*/  LDCU.64 UR6, c[0x0][0x3a0] ;  /* 0x00007400ff0677ac */ /* 0x000ea20008000a00 */
[----:B------:R-:W-:Y:S02]  /*0760*/  USHF.L.U32 UR4, UR8, 0x2, URZ ;  /* 0x0000000208047899 */ /* 0x000fe400080006ff */
[----:B------:R-:W-:Y:S02]  /*0770*/  USHF.R.U32.HI UR5, URZ, 0x1e, UR8 ;  /* 0x0000001eff057899 */ /* 0x000fe40008011608 */
[----:B--2---:R-:W-:-:S04]  /*0780*/  UIADD3 UR6, UP0, UPT, UR4, UR6, URZ ;  /* 0x0000000604067290 */ /* 0x004fc8000ff1e0ff */
[----:B------:R-:W-:Y:S02]  /*0790*/  UIADD3.X UR7, UPT, UPT, UR5, UR7, URZ, UP0, !UPT ;  /* 0x0000000705077290 */ /* 0x000fe400087fe4ff */
[----:B------:R-:W-:-:S04]  /*07a0*/  IMAD.U32 R2, RZ, RZ, UR6 ;  /* 0x00000006ff027e24 */ /* 0x000fc8000f8e00ff */
[----:B------:R-:W-:-:S05]  /*07b0*/  IMAD.U32 R3, RZ, RZ, UR7 ;  /* 0x00000007ff037e24 */ /* 0x000fca000f8e00ff */
[----:B------:R-:W2:Y:S01]  /*07c0*/  LDG.E.CONSTANT R2, desc[UR10][R2.64] ;  /* 0x0000000a02027981 */ /* 0x000ea2000c1e9900 */
[----:B------:R-:W3:Y:S01]  /*07d0*/  LDCU.64 UR6, c[0x0][0x380] ;  /* 0x00007000ff0677ac */ /* 0x000ee20008000a00 */
[----:B-1----:R-:W-:Y:S01]  /*07e0*/  FADD R7, R6, R7 ;  /* 0x0000000706077221 */ /* 0x002fe20000000000 */
[----:B---3--:R-:W-:-:S04]  /*07f0*/  UIADD3 UR4, UP0, UPT, UR4, UR6, URZ ;  /* 0x0000000604047290 */ /* 0x008fc8000ff1e0ff */
[----:B------:R-:W-:Y:S02]  /*0800*/  UIADD3.X UR5, UPT, UPT, UR5, UR7, URZ, UP0, !UPT ;  /* 0x0000000705057290 */ /* 0x000fe400087fe4ff */
[----:B------:R-:W-:-:S04]  /*0810*/  IMAD.U32 R4, RZ, RZ, UR4 ;  /* 0x00000004ff047e24 */ /* 0x000fc8000f8e00ff */
[----:B------:R-:W-:Y:S02]  /*0820*/  IMAD.U32 R5, RZ, RZ, UR5 ;  /* 0x00000005ff057e24 */ /* 0x000fe4000f8e00ff */
[----:B--2---:R-:W-:-:S05]  /*0830*/  FADD R7, R7, R2 ;  /* 0x0000000207077221 */ /* 0x004fca0000000000 */
[----:B------:R-:W-:Y:S01]  /*0840*/  STG.E desc[UR10][R4.64], R7 ;  /* 0x0000000704007986 */ /* 0x000fe2000c10190a */
[----:B------:R-:W-:Y:S05]  /*0850*/  EXIT ;  /* 0x000000000000794d */ /* 0x000fea0003800000 */
.L_x_6:
[----:B------:R-:W-:-:S00]  /*0860*/  BRA `(.L_x_6) ;  /* 0xfffffffc00fc7947 */ /* 0x000fc0000383ffff */
[----:B------:R-:W-:-:S00]  /*0870*/  NOP ;  /* 0x0000000000007918 */ /* 0x000fc00000000000 */
        /* <DEDUP_REMOVED lines=8> */
.L_x_97:


//--------------------- .text._Z19int4_gemv_kernel_v5PfPKfPKhPK6__halfiii --------------------------
	.section	.text._Z19int4_gemv_kernel_v5PfPKfPKhPK6__halfiii,"ax",@progbits
	.align	128
        .global         _Z19int4_gemv_kernel_v5PfPKfPKhPK6__halfiii
        .type           _Z19int4_gemv_kernel_v5PfPKfPKhPK6__halfiii,@function
        .size           _Z19int4_gemv_kernel_v5PfPKfPKhPK6__halfiii,(.L_x_98 - _Z19int4_gemv_kernel_v5PfPKfPKhPK6__halfiii)
        .other          _Z19int4_gemv_kernel_v5PfPKfPKhPK6__halfiii,@"STO_CUDA_ENTRY STV_DEFAULT"
_Z19int4_gemv_kernel_v5PfPKfPKhPK6__halfiii:
.text._Z19int4_gemv_kernel_v5PfPKfPKhPK6__halfiii:
[----:B------:R-:W-:Y:S08]  /*0000*/  LDC R1, c[0x0][0x37c] ;  /* 0x0000df00ff017b82 */ /* 0x000ff00000000800 */
[----:B------:R-:W0:Y:S08]  /*0010*/  S2UR UR16, SR_CTAID.X ;  /* 0x00000000001079c3 */ /* 0x000e300000002500 */
[----:B------:R-:W0:Y:S02]  /*0020*/  LDC R0, c[0x0][0x3a0] ;  /* 0x0000e800ff007b82 */ /* 0x000e240000000800 */
[----:B0-----:R-:W-:-:S13]  /*0030*/  ISETP.LE.AND P0, PT, R0, UR16, PT ;  /* 0x0000001000007c0c */ /* 0x001fda000bf03270 */
[----:B------:R-:W-:Y:S05]  /*0040*/  @P0 EXIT ;  /* 0x000000000000094d */ /* 0x000fea0003800000 */
[----:B------:R-:W0:Y:S01]  /*0050*/  LDCU UR17, c[0x0][0x3a4] ;  /* 0x00007480ff1177ac */ /* 0x000e220008000800 */
[----:B------:R-:W1:Y:S01]  /*0060*/  S2R R21, SR_TID.X ;  /* 0x0000000000157919 */ /* 0x000e620000002100 */
[----:B------:R-:W-:Y:S01]  /*0070*/  BSSY.RECONVERGENT B0, `(.L_x_7) ;  /* 0x000005a000007945 */ /* 0x000fe20003800200 */
[----:B------:R-:W2:Y:S01]  /*0080*/  LDCU.64 UR14, c[0x0][0x358] ;  /* 0x00006b00ff0e77ac */ /* 0x000ea20008000a00 */
[----:B0-----:R-:W-:-:S04]  /*0090*/  USHF.R.S32.HI UR8, URZ, 0x1f, UR17 ;  /* 0x0000001fff087899 */ /* 0x001fc80008011411 */
[----:B------:R-:W-:-:S04]  /*00a0*/  ULEA.HI UR4, UR8, UR17, URZ, 0x2 ;  /* 0x0000001108047291 */ /* 0x000fc8000f8f10ff */
[----:B------:R-:W-:-:S06]  /*00b0*/  USHF.R.S32.HI UR4, URZ, 0x2, UR4 ;  /* 0x00000002ff047899 */ /* 0x000fcc0008011404 */
[----:B-1----:R-:W-:-:S13]  /*00c0*/  ISETP.GE.AND P0, PT, R21, UR4, PT ;  /* 0x0000000415007c0c */ /* 0x002fda000bf06270 */
[----:B--2---:R-:W-:Y:S05]  /*00d0*/  @P0 BRA `(.L_x_8) ;  /* 0x00000004004c0947 */ /* 0x004fea0003800000 */
[----:B------:R-:W0:Y:S01]  /*00e0*/  LDC R0, c[0x0][0x360] ;  /* 0x0000d800ff007b82 */ /* 0x000e220000000800 */
[----:B------:R-:W-:Y:S01]  /*00f0*/  BSSY.RECONVERGENT B1, `(.L_x_9) ;  /* 0x0000030000017945 */ /* 0x000fe20003800200 */
[----:B------:R-:W-:Y:S01]  /*0100*/  MOV R23, R21 ;  /* 0x0000001500177202 */ /* 0x000fe20000000f00 */
[----:B0-----:R-:W0:Y:S01]  /*0110*/  I2F.U32.RP R7, R0 ;  /* 0x0000000000077306 */ /* 0x001e220000209000 */
[----:B------:R-:W-:Y:S01]  /*0120*/  IMAD.IADD R4, R21, 0x1, R0 ;  /* 0x0000000115047824 */ /* 0x000fe200078e0200 */
[----:B------:R-:W-:-:S04]  /*0130*/  ISETP.NE.U32.AND P2, PT, R0, RZ, PT ;  /* 0x000000ff0000720c */ /* 0x000fc80003f45070 */
[C---:B------:R-:W-:Y:S02]  /*0140*/  ISETP.GE.U32.AND P0, PT, R4.reuse, UR4, PT ;  /* 0x0000000404007c0c */ /* 0x040fe4000bf06070 */
[----:B------:R-:W-:Y:S02]  /*0150*/  VIMNMX.U32 R5, PT, PT, R4, UR4, !PT ;  /* 0x0000000404057c48 */ /* 0x000fe4000ffe0000 */
[----:B------:R-:W-:-:S04]  /*0160*/  SEL R6, RZ, 0x1, P0 ;  /* 0x00000001ff067807 */ /* 0x000fc80000000000 */
[----:B------:R-:W-:Y:S01]  /*0170*/  IADD3 R5, PT, PT, R5, -R4, -R6 ;  /* 0x8000000405057210 */ /* 0x000fe20007ffe806 */
[----:B0-----:R-:W0:Y:S02]  /*0180*/  MUFU.RCP R7, R7 ;  /* 0x0000000700077308 */ /* 0x001e240000001000 */
[----:B0-----:R-:W-:-:S06]  /*0190*/  VIADD R2, R7, 0xffffffe ;  /* 0x0ffffffe07027836 */ /* 0x001fcc0000000000 */
[----:B------:R0:W1:Y:S02]  /*01a0*/  F2I.FTZ.U32.TRUNC.NTZ R3, R2 ;  /* 0x0000000200037305 */ /* 0x000064000021f000 */
[----:B0-----:R-:W-:Y:S02]  /*01b0*/  IMAD.MOV.U32 R2, RZ, RZ, RZ ;  /* 0x000000ffff027224 */ /* 0x001fe400078e00ff */
[----:B-1----:R-:W-:-:S04]  /*01c0*/  IMAD.MOV R9, RZ, RZ, -R3 ;  /* 0x000000ffff097224 */ /* 0x002fc800078e0a03 */
[----:B------:R-:W-:-:S04]  /*01d0*/  IMAD R9, R9, R0, RZ ;  /* 0x0000000009097224 */ /* 0x000fc800078e02ff */
[----:B------:R-:W-:-:S06]  /*01e0*/  IMAD.HI.U32 R8, R3, R9, R2 ;  /* 0x0000000903087227 */ /* 0x000fcc00078e0002 */
[----:B------:R-:W-:-:S05]  /*01f0*/  IMAD.HI.U32 R3, R8, R5, RZ ;  /* 0x0000000508037227 */ /* 0x000fca00078e00ff */
[----:B------:R-:W-:-:S05]  /*0200*/  IADD3 R2, PT, PT, -R3, RZ, RZ ;  /* 0x000000ff03027210 */ /* 0x000fca0007ffe1ff */
[----:B------:R-:W-:-:S05]  /*0210*/  IMAD R5, R0, R2, R5 ;  /* 0x0000000200057224 */ /* 0x000fca00078e0205 */
[----:B------:R-:W-:-:S13]  /*0220*/  ISETP.GE.U32.AND P0, PT, R5, R0, PT ;  /* 0x000000000500720c */ /* 0x000fda0003f06070 */
[----:B------:R-:W-:Y:S02]  /*0230*/  @P0 IMAD.IADD R5, R5, 0x1, -R0 ;  /* 0x0000000105050824 */ /* 0x000fe400078e0a00 */
[----:B------:R-:W-:-:S03]  /*0240*/  @P0 VIADD R3, R3, 0x1 ;  /* 0x0000000103030836 */ /* 0x000fc60000000000 */
[----:B------:R-:W-:-:S13]  /*0250*/  ISETP.GE.U32.AND P1, PT, R5, R0, PT ;  /* 0x000000000500720c */ /* 0x000fda0003f26070 */
[----:B------:R-:W-:Y:S01]  /*0260*/  @P1 VIADD R3, R3, 0x1 ;  /* 0x0000000103031836 */ /* 0x000fe20000000000 */
[----:B------:R-:W-:-:S05]  /*0270*/  @!P2 LOP3.LUT R3, RZ, R0, RZ, 0x33, !PT ;  /* 0x00000000ff03a212 */ /* 0x000fca00078e33ff */
[----:B------:R-:W-:-:S05]  /*0280*/  IMAD.IADD R6, R6, 0x1, R3 ;  /* 0x0000000106067824 */ /* 0x000fca00078e0203 */
[C---:B------:R-:W-:Y:S02]  /*0290*/  LOP3.LUT R2, R6.reuse, 0x3, RZ, 0xc0, !PT ;  /* 0x0000000306027812 */ /* 0x040fe400078ec0ff */
[----:B------:R-:W-:Y:S02]  /*02a0*/  ISETP.GE.U32.AND P1, PT, R6, 0x3, PT ;  /* 0x000000030600780c */ /* 0x000fe40003f26070 */
[----:B------:R-:W-:-:S13]  /*02b0*/  ISETP.NE.AND P0, PT, R2, 0x3, PT ;  /* 0x000000030200780c */ /* 0x000fda0003f05270 */
[----:B------:R-:W-:Y:S05]  /*02c0*/  @!P0 BRA `(.L_x_10) ;  /* 0x0000000000488947 */ /* 0x000fea0003800000 */
[----:B------:R-:W0:Y:S01]  /*02d0*/  S2UR UR6, SR_CgaCtaId ;  /* 0x00000000000679c3 */ /* 0x000e220000008800 */
[----:B------:R-:W-:Y:S01]  /*02e0*/  UMOV UR5, 0x400 ;  /* 0x0000040000057882 */ /* 0x000fe20000000000 */
[----:B------:R-:W-:Y:S01]  /*02f0*/  VIADD R6, R6, 0x1 ;  /* 0x0000000106067836 */ /* 0x000fe20000000000 */
[----:B------:R-:W-:-:S04]  /*0300*/  UIADD3 UR5, UPT, UPT, UR5, 0x80, URZ ;  /* 0x0000008005057890 */ /* 0x000fc8000fffe0ff */
[----:B------:R-:W-:Y:S01]  /*0310*/  LOP3.LUT R6, R6, 0x3, RZ, 0xc0, !PT ;  /* 0x0000000306067812 */ /* 0x000fe200078ec0ff */
[----:B------:R-:W1:Y:S04]  /*0320*/  LDC.64 R2, c[0x0][0x388] ;  /* 0x0000e200ff027b82 */ /* 0x000e680000000a00 */
[----:B------:R-:W-:Y:S02]  /*0330*/  IMAD R23, R6, R0, R21 ;  /* 0x0000000006177224 */ /* 0x000fe400078e0215 */
[----:B------:R-:W-:Y:S01]  /*0340*/  IMAD.MOV R8, RZ, RZ, -R6 ;  /* 0x000000ffff087224 */ /* 0x000fe200078e0a06 */
[----:B0-----:R-:W-:-:S06]  /*0350*/  ULEA UR5, UR6, UR5, 0x18 ;  /* 0x0000000506057291 */ /* 0x001fcc000f8ec0ff */
[C---:B------:R-:W-:Y:S01]  /*0360*/  LEA R9, R21.reuse, UR5, 0x4 ;  /* 0x0000000515097c11 */ /* 0x040fe2000f8e20ff */
[----:B-1----:R-:W-:-:S07]  /*0370*/  IMAD.WIDE.U32 R2, R21, 0x10, R2 ;  /* 0x0000001015027825 */ /* 0x002fce00078e0002 */
.L_x_11:
[----:B------:R0:W2:Y:S01]  /*0380*/  LDG.E.128.CONSTANT R4, desc[UR14][R2.64] ;  /* 0x0000000e02047981 */ /* 0x0000a2000c1e9d00 */
[----:B------:R-:W-:-:S05]  /*0390*/  VIADD R8, R8, 0x1 ;  /* 0x0000000108087836 */ /* 0x000fca0000000000 */
[----:B------:R-:W-:Y:S01]  /*03a0*/  ISETP.NE.AND P0, PT, R8, RZ, PT ;  /* 0x000000ff0800720c */ /* 0x000fe20003f05270 */
[C---:B0-----:R-:W-:Y:S01]  /*03b0*/  IMAD.WIDE.U32 R2, R0.reuse, 0x10, R2 ;  /* 0x0000001000027825 */ /* 0x041fe200078e0002 */
[----:B--2---:R0:W-:Y:S03]  /*03c0*/  STS.128 [R9], R4 ;  /* 0x0000000409007388 */ /* 0x0041e60000000c00 */
[----:B0-----:R-:W-:-:S08]  /*03d0*/  IMAD R9, R0, 0x10, R9 ;  /* 0x0000001000097824 */ /* 0x001fd000078e0209 */
[----:B------:R-:W-:Y:S05]  /*03e0*/  @P0 BRA `(.L_x_11) ;  /* 0xfffffffc00e40947 */ /* 0x000fea000383ffff */
.L_x_10:
[----:B------:R-:W-:Y:S05]  /*03f0*/  BSYNC.RECONVERGENT B1 ;  /* 0x0000000000017941 */ /* 0x000fea0003800200 */
.L_x_9:
[----:B------:R-:W-:Y:S05]  /*0400*/  @!P1 BRA `(.L_x_8) ;  /* 0x0000000000809947 */ /* 0x000fea0003800000 */
[----:B------:R-:W0:Y:S01]  /*0410*/  S2UR UR6, SR_CgaCtaId ;  /* 0x00000000000679c3 */ /* 0x000e220000008800 */
[----:B------:R-:W-:Y:S01]  /*0420*/  UMOV UR5, 0x400 ;  /* 0x0000040000057882 */ /* 0x000fe20000000000 */
[C---:B------:R-:W-:Y:S01]  /*0430*/  LEA R25, R0.reuse, R23, 0x1 ;  /* 0x0000001700197211 */ /* 0x040fe200078e08ff */
[----:B------:R-:W-:Y:S01]  /*0440*/  UIADD3 UR5, UPT, UPT, UR5, 0x80, URZ ;  /* 0x0000008005057890 */ /* 0x000fe2000fffe0ff */
[----:B------:R-:W-:Y:S02]  /*0450*/  IMAD R27, R0, 0x3, R23 ;  /* 0x00000003001b7824 */ /* 0x000fe400078e0217 */
[----:B------:R-:W-:Y:S02]  /*0460*/  IMAD.IADD R29, R23, 0x1, R0 ;  /* 0x00000001171d7824 */ /* 0x000fe400078e0200 */
[----:B------:R-:W1:Y:S01]  /*0470*/  LDC.64 R2, c[0x0][0x388] ;  /* 0x0000e200ff027b82 */ /* 0x000e620000000a00 */
[----:B0-----:R-:W-:-:S06]  /*0480*/  ULEA UR5, UR6, UR5, 0x18 ;  /* 0x0000000506057291 */ /* 0x001fcc000f8ec0ff */
[----:B------:R-:W-:-:S07]  /*0490*/  LEA R20, R23, UR5, 0x4 ;  /* 0x0000000517147c11 */ /* 0x000fce000f8e20ff */
.L_x_12:
[----:B-1----:R-:W-:-:S04]  /*04a0*/  IMAD.WIDE.U32 R4, R23, 0x10, R2 ;  /* 0x0000001017047825 */ /* 0x002fc800078e0002 */
[--C-:B--2---:R-:W-:Y:S02]  /*04b0*/  IMAD.WIDE.U32 R8, R29, 0x10, R2.reuse ;  /* 0x000000101d087825 */ /* 0x104fe400078e0002 */
[----:B------:R-:W2:Y:S02]  /*04c0*/  LDG.E.128.CONSTANT R4, desc[UR14][R4.64] ;  /* 0x0000000e04047981 */ /* 0x000ea4000c1e9d00 */
[--C-:B------:R-:W-:Y:S02]  /*04d0*/  IMAD.WIDE.U32 R12, R25, 0x10, R2.reuse ;  /* 0x00000010190c7825 */ /* 0x100fe400078e0002 */
[----:B------:R-:W3:Y:S02]  /*04e0*/  LDG.E.128.CONSTANT R8, desc[UR14][R8.64] ;  /* 0x0000000e08087981 */ /* 0x000ee4000c1e9d00 */
[----:B------:R-:W-:Y:S02]  /*04f0*/  IMAD.WIDE.U32 R16, R27, 0x10, R2 ;  /* 0x000000101b107825 */ /* 0x000fe400078e0002 */
[----:B------:R-:W4:Y:S04]  /*0500*/  LDG.E.128.CONSTANT R12, desc[UR14][R12.64] ;  /* 0x0000000e0c0c7981 */ /* 0x000f28000c1e9d00 */
[----:B------:R-:W5:Y:S01]  /*0510*/  LDG.E.128.CONSTANT R16, desc[UR14][R16.64] ;  /* 0x0000000e10107981 */ /* 0x000f62000c1e9d00 */
[----:B------:R-:W-:-:S02]  /*0520*/  IMAD R22, R0, 0x10, R20 ;  /* 0x0000001000167824 */ /* 0x000fc400078e0214 */
[C-C-:B------:R-:W-:Y:S02]  /*0530*/  IMAD R24, R0.reuse, 0x20, R20.reuse ;  /* 0x0000002000187824 */ /* 0x140fe400078e0214 */
[C---:B------:R-:W-:Y:S01]  /*0540*/  IMAD R26, R0.reuse, 0x30, R20 ;  /* 0x00000030001a7824 */ /* 0x040fe200078e0214 */
[----:B------:R-:W-:-:S04]  /*0550*/  IADD3 R23, PT, PT, R0, R23, R0 ;  /* 0x0000001700177210 */ /* 0x000fc80007ffe000 */
[----:B------:R-:W-:-:S04]  /*0560*/  IADD3 R23, PT, PT, R0, R23, R0 ;  /* 0x0000001700177210 */ /* 0x000fc80007ffe000 */
[----:B------:R-:W-:Y:S01]  /*0570*/  ISETP.GE.AND P0, PT, R23, UR4, PT ;  /* 0x0000000417007c0c */ /* 0x000fe2000bf06270 */
[C---:B------:R-:W-:Y:S01]  /*0580*/  IMAD R25, R0.reuse, 0x4, R25 ;  /* 0x0000000400197824 */ /* 0x040fe200078e0219 */
[C---:B------:R-:W-:Y:S01]  /*0590*/  LEA R27, R0.reuse, R27, 0x2 ;  /* 0x0000001b001b7211 */ /* 0x040fe200078e10ff */
[C---:B------:R-:W-:Y:S01]  /*05a0*/  IMAD R29, R0.reuse, 0x4, R29 ;  /* 0x00000004001d7824 */ /* 0x040fe200078e021d */
[----:B--2---:R0:W-:Y:S04]  /*05b0*/  STS.128 [R20], R4 ;  /* 0x0000000414007388 */ /* 0x0041e80000000c00 */
[----:B---3--:R2:W-:Y:S04]  /*05c0*/  STS.128 [R22], R8 ;  /* 0x0000000816007388 */ /* 0x0085e80000000c00 */
[----:B----4-:R2:W-:Y:S04]  /*05d0*/  STS.128 [R24], R12 ;  /* 0x0000000c18007388 */ /* 0x0105e80000000c00 */
[----:B-----5:R2:W-:Y:S01]  /*05e0*/  STS.128 [R26], R16 ;  /* 0x000000101a007388 */ /* 0x0205e20000000c00 */
[----:B0-----:R-:W-:Y:S01]  /*05f0*/  IMAD R20, R0, 0x40, R20 ;  /* 0x0000004000147824 */ /* 0x001fe200078e0214 */
[----:B------:R-:W-:Y:S06]  /*0600*/  @!P0 BRA `(.L_x_12) ;  /* 0xfffffffc00a48947 */ /* 0x000fec000383ffff */
.L_x_8:
[----:B------:R-:W-:Y:S05]  /*0610*/  BSYNC.RECONVERGENT B0 ;  /* 0x0000000000007941 */ /* 0x000fea0003800200 */
.L_x_7:
[----:B------:R-:W0:Y:S01]  /*0620*/  LDCU UR4, c[0x0][0x3a8] ;  /* 0x00007500ff0477ac */ /* 0x000e220008000800 */
[----:B------:R-:W-:Y:S01]  /*0630*/  BSSY.RECONVERGENT B0, `(.L_x_13) ;  /* 0x00000f0000007945 */ /* 0x000fe20003800200 */
[----:B--2---:R-:W-:Y:S01]  /*0640*/  HFMA2 R15, -RZ, RZ, 0, 0 ;  /* 0x00000000ff0f7431 */ /* 0x004fe200000001ff */
[----:B------:R-:W1:Y:S01]  /*0650*/  LDCU.64 UR12, c[0x0][0x398] ;  /* 0x00007300ff0c77ac */ /* 0x000e620008000a00 */
[----:B------:R-:W2:Y:S01]  /*0660*/  LDCU.64 UR6, c[0x0][0x390] ;  /* 0x00007200ff0677ac */ /* 0x000ea20008000a00 */
[----:B------:R-:W-:Y:S02]  /*0670*/  ULEA.HI UR8, UR8, UR17, URZ, 0x3 ;  /* 0x0000001108087291 */ /* 0x000fe4000f8f18ff */
[----:B------:R-:W-:Y:S02]  /*0680*/  ULEA.HI UR9, UR17, UR17, URZ, 0x1 ;  /* 0x0000001111097291 */ /* 0x000fe4000f8f08ff */
[----:B------:R-:W-:Y:S02]  /*0690*/  USHF.R.S32.HI UR8, URZ, 0x3, UR8 ;  /* 0x00000003ff087899 */ /* 0x000fe40008011408 */
[----:B0-----:R-:W-:-:S02]  /*06a0*/  USHF.R.S32.HI UR10, URZ, 0x1f, UR4 ;  /* 0x0000001fff0a7899 */ /* 0x001fc40008011404 */
[----:B------:R-:W-:Y:S02]  /*06b0*/  UIMAD.WIDE.U32 UR4, UR16, UR4, URZ ;  /* 0x00000004100472a5 */ /* 0x000fe4000f8e00ff */
[----:B------:R-:W-:Y:S01]  /*06c0*/  UIMAD UR10, UR10, UR16, URZ ;  /* 0x000000100a0a72a4 */ /* 0x000fe2000f8e02ff */
[----:B------:R-:W-:Y:S01]  /*06d0*/  BAR.SYNC.DEFER_BLOCKING 0x0 ;  /* 0x0000000000007b1d */ /* 0x000fe20000010000 */
[----:B------:R-:W-:Y:S01]  /*06e0*/  USHF.R.S32.HI UR9, URZ, 0x1, UR9 ;  /* 0x00000001ff097899 */ /* 0x000fe20008011409 */
[----:B------:R-:W-:Y:S01]  /*06f0*/  ISETP.GE.AND P0, PT, R21, UR8, PT ;  /* 0x0000000815007c0c */ /* 0x000fe2000bf06270 */
[----:B-1----:R-:W-:Y:S02]  /*0700*/  ULEA UR11, UP0, UR4, UR12, 0x1 ;  /* 0x0000000c040b7291 */ /* 0x002fe4000f8008ff */
[----:B------:R-:W-:Y:S02]  /*0710*/  UIADD3 UR5, UPT, UPT, UR5, UR10, URZ ;  /* 0x0000000a05057290 */ /* 0x000fe4000fffe0ff */
[----:B------:R-:W-:-:S02]  /*0720*/  USHF.R.S32.HI UR10, URZ, 0x1f, UR9 ;  /* 0x0000001fff0a7899 */ /* 0x000fc40008011409 */
[----:B------:R-:W-:Y:S01]  /*0730*/  ULEA.HI.X UR12, UR4, UR13, UR5, 0x1, UP0 ;  /* 0x0000000d040c7291 */ /* 0x000fe200080f0c05 */
[----:B------:R-:W-:Y:S01]  /*0740*/  IMAD.U32 R2, RZ, RZ, UR11 ;  /* 0x0000000bff027e24 */ /* 0x000fe2000f8e00ff */
[----:B--2---:R-:W-:Y:S02]  /*0750*/  UIMAD.WIDE.U32 UR4, UR9, UR16, UR6 ;  /* 0x00000010090472a5 */ /* 0x004fe4000f8e0006 */
[----:B------:R-:W-:Y:S02]  /*0760*/  UIMAD UR6, UR10, UR16, URZ ;  /* 0x000000100a0672a4 */ /* 0x000fe4000f8e02ff */
[----:B------:R-:W-:Y:S02]  /*0770*/  IMAD.U32 R3, RZ, RZ, UR12 ;  /* 0x0000000cff037e24 */ /* 0x000fe4000f8e00ff */
[----:B------:R-:W-:Y:S01]  /*0780*/  UIADD3 UR6, UPT, UPT, UR5, UR6, URZ ;  /* 0x0000000605067290 */ /* 0x000fe2000fffe0ff */
[----:B------:R-:W-:Y:S11]  /*0790*/  @P0 BRA `(.L_x_14) ;  /* 0x0000000c00640947 */ /* 0x000ff60003800000 */
[----:B------:R-:W0:Y:S01]  /*07a0*/  LDC R0, c[0x0][0x360] ;  /* 0x0000d800ff007b82 */ /* 0x000e220000000800 */
[----:B------:R-:W-:Y:S01]  /*07b0*/  BSSY.RECONVERGENT B1, `(.L_x_15) ;  /* 0x000005a000017945 */ /* 0x000fe20003800200 */
[----:B------:R-:W-:Y:S01]  /*07c0*/  MOV R15, RZ ;  /* 0x000000ff000f7202 */ /* 0x000fe20000000f00 */
        /* <DEDUP_REMOVED lines=25> */
[----:B------:R-:W-:Y:S02]  /*0960*/  ISETP.NE.AND P1, PT, R5, RZ, PT ;  /* 0x000000ff0500720c */ /* 0x000fe40003f25270 */
[----:B------:R-:W-:-:S13]  /*0970*/  ISETP.NE.U32.AND P0, PT, R4, 0x1, PT ;  /* 0x000000010400780c */ /* 0x000fda0003f05070 */
[----:B------:R-:W-:Y:S05]  /*0980*/  @!P0 BRA `(.L_x_16) ;  /* 0x0000000000f08947 */ /* 0x000fea0003800000 */
[----:B------:R-:W-:Y:S02]  /*0990*/  LEA R10, P0, R21, UR4, 0x2 ;  /* 0x00000004150a7c11 */ /* 0x000fe4000f8010ff */
[----:B------:R-:W-:-:S03]  /*09a0*/  SHF.R.U32.HI R9, RZ, 0x4, R21 ;  /* 0x00000004ff097819 */ /* 0x000fc60000011615 */
[----:B------:R-:W-:Y:S02]  /*09b0*/  IMAD.X R11, RZ, RZ, UR6, P0 ;  /* 0x00000006ff0b7e24 */ /* 0x000fe400080e06ff */
[----:B------:R-:W-:-:S03]  /*09c0*/  IMAD.WIDE.U32 R8, R9, 0x2, R2 ;  /* 0x0000000209087825 */ /* 0x000fc600078e0002 */
[----:B------:R-:W2:Y:S04]  /*09d0*/  LDG.E.CONSTANT R13, desc[UR14][R10.64] ;  /* 0x0000000e0a0d7981 */ /* 0x000ea8000c1e9900 */
[----:B------:R-:W3:Y:S01]  /*09e0*/  LDG.E.U16.CONSTANT R8, desc[UR14][R8.64] ;  /* 0x0000000e08087981 */ /* 0x000ee2000c1e9500 */
[----:B------:R-:W0:Y:S01]  /*09f0*/  S2UR UR9, SR_CgaCtaId ;  /* 0x00000000000979c3 */ /* 0x000e220000008800 */
[----:B------:R-:W-:Y:S02]  /*0a00*/  UMOV UR7, 0x400 ;  /* 0x0000040000077882 */ /* 0x000fe40000000000 */
[----:B------:R-:W-:-:S04]  /*0a10*/  UIADD3 UR7, UPT, UPT, UR7, 0x80, URZ ;  /* 0x0000008007077890 */ /* 0x000fc8000fffe0ff */
[----:B0-----:R-:W-:-:S06]  /*0a20*/  ULEA UR7, UR9, UR7, 0x18 ;  /* 0x0000000709077291 */ /* 0x001fcc000f8ec0ff */
[----:B------:R-:W-:-:S05]  /*0a30*/  LEA R21, R21, UR7, 0x5 ;  /* 0x0000000715157c11 */ /* 0x000fca000f8e28ff */
[----:B------:R-:W0:Y:S01]  /*0a40*/  LDS.128 R4, [R21] ;  /* 0x0000000015047984 */ /* 0x000e220000000c00 */
[----:B--2---:R-:W-:Y:S02]  /*0a50*/  LOP3.LUT R14, R13, 0xf, RZ, 0xc0, !PT ;  /* 0x0000000f0d0e7812 */ /* 0x004fe400078ec0ff */
[----:B------:R-:W-:-:S03]  /*0a60*/  SHF.R.U32.HI R16, RZ, 0x4, R13 ;  /* 0x00000004ff107819 */ /* 0x000fc6000001160d */
[----:B------:R-:W-:Y:S01]  /*0a70*/  VIADD R15, R14, 0xfffffff8 ;  /* 0xfffffff80e0f7836 */ /* 0x000fe20000000000 */
[----:B------:R-:W-:Y:S01]  /*0a80*/  LOP3.LUT R16, R16, 0xf, RZ, 0xc0, !PT ;  /* 0x0000000f10107812 */ /* 0x000fe200078ec0ff */
[----:B---3--:R-:W-:Y:S02]  /*0a90*/  HADD2.F32 R14, -RZ, R8.H0_H0 ;  /* 0x20000008ff0e7230 */ /* 0x008fe40000004100 */
[----:B------:R1:W2:Y:S01]  /*0aa0*/  LDS.128 R8, [R21+0x10] ;  /* 0x0000100015087984 */ /* 0x0002a20000000c00 */
[----:B------:R-:W-:Y:S01]  /*0ab0*/  I2FP.F32.S32 R17, R15 ;  /* 0x0000000f00117245 */ /* 0x000fe20000201400 */
[----:B------:R-:W-:Y:S01]  /*0ac0*/  VIADD R16, R16, 0xfffffff8 ;  /* 0xfffffff810107836 */ /* 0x000fe20000000000 */
[----:B------:R-:W-:-:S03]  /*0ad0*/  SHF.R.U32.HI R15, RZ, 0x8, R13 ;  /* 0x00000008ff0f7819 */ /* 0x000fc6000001160d */
[----:B------:R-:W-:Y:S01]  /*0ae0*/  FMUL R17, R14, R17 ;  /* 0x000000110e117220 */ /* 0x000fe20000400000 */
[----:B------:R-:W-:Y:S02]  /*0af0*/  I2FP.F32.S32 R19, R16 ;  /* 0x0000001000137245 */ /* 0x000fe40000201400 */
[----:B------:R-:W-:Y:S01]  /*0b00*/  LOP3.LUT R15, R15, 0xf, RZ, 0xc0, !PT ;  /* 0x0000000f0f0f7812 */ /* 0x000fe200078ec0ff */
[----:B0-----:R-:W-:Y:S01]  /*0b10*/  FFMA R16, R4, R17, RZ ;  /* 0x0000001104107223 */ /* 0x001fe200000000ff */
[--C-:B------:R-:W-:Y:S01]  /*0b20*/  SHF.R.U32.HI R4, RZ, 0xc, R13.reuse ;  /* 0x0000000cff047819 */ /* 0x100fe2000001160d */
[----:B------:R-:W-:Y:S02]  /*0b30*/  FMUL R19, R14, R19 ;  /* 0x000000130e137220 */ /* 0x000fe40000400000 */
[----:B------:R-:W-:Y:S01]  /*0b40*/  VIADD R15, R15, 0xfffffff8 ;  /* 0xfffffff80f0f7836 */ /* 0x000fe20000000000 */
[----:B------:R-:W-:Y:S01]  /*0b50*/  LOP3.LUT R4, R4, 0xf, RZ, 0xc0, !PT ;  /* 0x0000000f04047812 */ /* 0x000fe200078ec0ff */
[----:B------:R-:W-:Y:S01]  /*0b60*/  FFMA R19, R5, R19, R16 ;  /* 0x0000001305137223 */ /* 0x000fe20000000010 */
[----:B------:R-:W-:-:S02]  /*0b70*/  SHF.R.U32.HI R5, RZ, 0x10, R13 ;  /* 0x00000010ff057819 */ /* 0x000fc4000001160d */
[----:B------:R-:W-:Y:S02]  /*0b80*/  I2FP.F32.S32 R17, R15 ;  /* 0x0000000f00117245 */ /* 0x000fe40000201400 */
[--C-:B------:R-:W-:Y:S02]  /*0b90*/  SHF.R.U32.HI R15, RZ, 0x14, R13.reuse ;  /* 0x00000014ff0f7819 */ /* 0x100fe4000001160d */
[----:B------:R-:W-:Y:S01]  /*0ba0*/  LOP3.LUT R5, R5, 0xf, RZ, 0xc0, !PT ;  /* 0x0000000f05057812 */ /* 0x000fe200078ec0ff */
[----:B------:R-:W-:Y:S01]  /*0bb0*/  FMUL R17, R14, R17 ;  /* 0x000000110e117220 */ /* 0x000fe20000400000 */
[----:B------:R-:W-:Y:S02]  /*0bc0*/  IADD3 R4, PT, PT, R4, -0x8, RZ ;  /* 0xfffffff804047810 */ /* 0x000fe40007ffe0ff */
[----:B------:R-:W-:Y:S01]  /*0bd0*/  SHF.R.U32.HI R16, RZ, 0x18, R13 ;  /* 0x00000018ff107819 */ /* 0x000fe2000001160d */
[----:B------:R-:W-:Y:S01]  /*0be0*/  VIADD R5, R5, 0xfffffff8 ;  /* 0xfffffff805057836 */ /* 0x000fe20000000000 */
[----:B------:R-:W-:Y:S01]  /*0bf0*/  LOP3.LUT R15, R15, 0xf, RZ, 0xc0, !PT ;  /* 0x0000000f0f0f7812 */ /* 0x000fe200078ec0ff */
[----:B------:R-:W-:Y:S01]  /*0c00*/  FFMA R6, R6, R17, R19 ;  /* 0x0000001106067223 */ /* 0x000fe20000000013 */
[----:B-1----:R-:W-:-:S02]  /*0c10*/  I2FP.F32.S32 R21, R4 ;  /* 0x0000000400157245 */ /* 0x002fc40000201400 */
[----:B------:R-:W-:Y:S01]  /*0c20*/  LOP3.LUT R16, R16, 0xf, RZ, 0xc0, !PT ;  /* 0x0000000f10107812 */ /* 0x000fe200078ec0ff */
[----:B------:R-:W-:Y:S01]  /*0c30*/  VIADD R15, R15, 0xfffffff8 ;  /* 0xfffffff80f0f7836 */ /* 0x000fe20000000000 */
[----:B------:R-:W-:Y:S01]  /*0c40*/  I2FP.F32.S32 R5, R5 ;  /* 0x0000000500057245 */ /* 0x000fe20000201400 */
[----:B------:R-:W-:Y:S01]  /*0c50*/  FMUL R21, R14, R21 ;  /* 0x000000150e157220 */ /* 0x000fe20000400000 */
[----:B------:R-:W-:Y:S01]  /*0c60*/  LEA.HI R13, R13, 0xfffffff8, RZ, 0x4 ;  /* 0xfffffff80d0d7811 */ /* 0x000fe200078f20ff */
[----:B------:R-:W-:Y:S01]  /*0c70*/  VIADD R16, R16, 0xfffffff8 ;  /* 0xfffffff810107836 */ /* 0x000fe20000000000 */
[----:B------:R-:W-:Y:S01]  /*0c80*/  I2FP.F32.S32 R15, R15 ;  /* 0x0000000f000f7245 */ /* 0x000fe20000201400 */
[----:B------:R-:W-:Y:S01]  /*0c90*/  FFMA R7, R7, R21, R6 ;  /* 0x0000001507077223 */ /* 0x000fe20000000006 */
[----:B------:R-:W-:Y:S01]  /*0ca0*/  FMUL R5, R14, R5 ;  /* 0x000000050e057220 */ /* 0x000fe20000400000 */
[----:B------:R-:W-:Y:S01]  /*0cb0*/  I2FP.F32.S32 R13, R13 ;  /* 0x0000000d000d7245 */ /* 0x000fe20000201400 */
[----:B------:R-:W-:Y:S01]  /*0cc0*/  IMAD.MOV.U32 R21, RZ, RZ, R12 ;  /* 0x000000ffff157224 */ /* 0x000fe200078e000c */
[----:B------:R-:W-:Y:S01]  /*0cd0*/  I2FP.F32.S32 R17, R16 ;  /* 0x0000001000117245 */ /* 0x000fe20000201400 */
[----:B--2---:R-:W-:Y:S01]  /*0ce0*/  FFMA R8, R8, R5, R7 ;  /* 0x0000000508087223 */ /* 0x004fe20000000007 */
[C---:B------:R-:W-:Y:S01]  /*0cf0*/  FMUL R15, R14.reuse, R15 ;  /* 0x0000000f0e0f7220 */ /* 0x040fe20000400000 */
[----:B------:R-:W-:-:S02]  /*0d00*/  FMUL R13, R14, R13 ;  /* 0x0000000d0e0d7220 */ /* 0x000fc40000400000 */
[----:B------:R-:W-:Y:S01]  /*0d10*/  FMUL R17, R14, R17 ;  /* 0x000000110e117220 */ /* 0x000fe20000400000 */
[----:B------:R-:W-:-:S04]  /*0d20*/  FFMA R9, R9, R15, R8 ;  /* 0x0000000f09097223 */ /* 0x000fc80000000008 */
[----:B------:R-:W-:-:S04]  /*0d30*/  FFMA R10, R10, R17, R9 ;  /* 0x000000110a0a7223 */ /* 0x000fc80000000009 */
[----:B------:R-:W-:-:S07]  /*0d40*/  FFMA R15, R11, R13, R10 ;  /* 0x0000000d0b0f7223 */ /* 0x000fce000000000a */
.L_x_16:
[----:B------:R-:W-:Y:S05]  /*0d50*/  BSYNC.RECONVERGENT B1 ;  /* 0x0000000000017941 */ /* 0x000fea0003800200 */
.L_x_15:
[----:B------:R-:W-:Y:S05]  /*0d60*/  @!P1 BRA `(.L_x_14) ;  /* 0x0000000400f09947 */ /* 0x000fea0003800000 */
[----:B------:R-:W0:Y:S01]  /*0d70*/  S2UR UR9, SR_CgaCtaId ;  /* 0x00000000000979c3 */ /* 0x000e220000008800 */
[----:B------:R-:W-:Y:S01]  /*0d80*/  UMOV UR7, 0x400 ;  /* 0x0000040000077882 */ /* 0x000fe20000000000 */
[C---:B------:R-:W-:Y:S01]  /*0d90*/  IADD3 R19, PT, PT, R21.reuse, R0, RZ ;  /* 0x0000000015137210 */ /* 0x040fe20007ffe0ff */
[----:B------:R-:W-:Y:S01]  /*0da0*/  UIADD3 UR7, UPT, UPT, UR7, 0x80, URZ ;  /* 0x0000008007077890 */ /* 0x000fe2000fffe0ff */
[----:B------:R-:W-:-:S03]  /*0db0*/  IMAD.SHL.U32 R25, R21, 0x4, RZ ;  /* 0x0000000415197824 */ /* 0x000fc600078e00ff */
[----:B------:R-:W-:Y:S01]  /*0dc0*/  IMAD.SHL.U32 R17, R19, 0x4, RZ ;  /* 0x0000000413117824 */ /* 0x000fe200078e00ff */
[----:B0-----:R-:W-:-:S06]  /*0dd0*/  ULEA UR7, UR9, UR7, 0x18 ;  /* 0x0000000709077291 */ /* 0x001fcc000f8ec0ff */
[----:B------:R-:W-:-:S07]  /*0de0*/  LEA R23, R21, UR7, 0x5 ;  /* 0x0000000715177c11 */ /* 0x000fce000f8e28ff */
.L_x_17:
[----:B------:R-:W-:Y:S01]  /*0df0*/  IADD3 R12, P0, PT, R25, UR4, RZ ;  /* 0x00000004190c7c10 */ /* 0x000fe2000ff1e0ff */
[----:B------:R-:W0:Y:S01]  /*0e00*/  LDS.128 R8, [R23] ;  /* 0x0000000017087984 */ /* 0x000e220000000c00 */
[----:B------:R-:W-:-:S03]  /*0e10*/  SHF.R.U32.HI R5, RZ, 0x4, R21 ;  /* 0x00000004ff057819 */ /* 0x000fc60000011615 */
[----:B------:R-:W-:Y:S02]  /*0e20*/  IMAD.X R13, RZ, RZ, UR6, P0 ;  /* 0x00000006ff0d7e24 */ /* 0x000fe400080e06ff */
[----:B------:R-:W-:-:S03]  /*0e30*/  IMAD.WIDE.U32 R4, R5, 0x2, R2 ;  /* 0x0000000205047825 */ /* 0x000fc600078e0002 */
[----:B------:R-:W2:Y:S04]  /*0e40*/  LDG.E.CONSTANT R12, desc[UR14][R12.64] ;  /* 0x0000000e0c0c7981 */ /* 0x000ea8000c1e9900 */
[----:B------:R-:W3:Y:S01]  /*0e50*/  LDG.E.U16.CONSTANT R4, desc[UR14][R4.64] ;  /* 0x0000000e04047981 */ /* 0x000ee2000c1e9500 */
[----:B------:R-:W-:Y:S02]  /*0e60*/  IADD3 R6, P0, PT, R17, UR4, RZ ;  /* 0x0000000411067c10 */ /* 0x000fe4000ff1e0ff */
[----:B------:R-:W-:-:S03]  /*0e70*/  SHF.R.U32.HI R27, RZ, 0x4, R19 ;  /* 0x00000004ff1b7819 */ /* 0x000fc60000011613 */
[----:B------:R-:W-:-:S05]  /*0e80*/  IMAD.X R7, RZ, RZ, UR6, P0 ;  /* 0x00000006ff077e24 */ /* 0x000fca00080e06ff */
[----:B------:R1:W4:Y:S01]  /*0e90*/  LDG.E.CONSTANT R18, desc[UR14][R6.64] ;  /* 0x0000000e06127981 */ /* 0x000322000c1e9900 */
[----:B------:R-:W-:-:S05]  /*0ea0*/  IMAD.WIDE.U32 R26, R27, 0x2, R2 ;  /* 0x000000021b1a7825 */ /* 0x000fca00078e0002 */
[----:B------:R-:W5:Y:S01]  /*0eb0*/  LDG.E.U16.CONSTANT R16, desc[UR14][R26.64] ;  /* 0x0000000e1a107981 */ /* 0x000f62000c1e9500 */
[C---:B------:R-:W-:Y:S01]  /*0ec0*/  IADD3 R21, PT, PT, R0.reuse, R21, R0 ;  /* 0x0000001500157210 */ /* 0x040fe20007ffe000 */
[C---:B------:R-:W-:Y:S02]  /*0ed0*/  IMAD R19, R0.reuse, 0x2, R19 ;  /* 0x0000000200137824 */ /* 0x040fe400078e0213 */
[C---:B------:R-:W-:Y:S01]  /*0ee0*/  IMAD R17, R0.reuse, 0x8, R17 ;  /* 0x0000000800117824 */ /* 0x040fe200078e0211 */
[----:B------:R-:W-:Y:S01]  /*0ef0*/  ISETP.GE.AND P0, PT, R21, UR8, PT ;  /* 0x0000000815007c0c */ /* 0x000fe2000bf06270 */
[----:B------:R-:W-:Y:S01]  /*0f00*/  IMAD R25, R0, 0x8, R25 ;  /* 0x0000000800197824 */ /* 0x000fe200078e0219 */
[----:B--2---:R-:W-:Y:S02]  /*0f10*/  LOP3.LUT R14, R12, 0xf, RZ, 0xc0, !PT ;  /* 0x0000000f0c0e7812 */ /* 0x004fe400078ec0ff */
[----:B------:R-:W-:Y:S02]  /*0f20*/  SHF.R.U32.HI R20, RZ, 0x4, R12 ;  /* 0x00000004ff147819 */ /* 0x000fe4000001160c */
[----:B------:R-:W-:Y:S01]  /*0f30*/  IADD3 R14, PT, PT, R14, -0x8, RZ ;  /* 0xfffffff80e0e7810 */ /* 0x000fe20007ffe0ff */
[----:B---3--:R-:W-:Y:S01]  /*0f40*/  HADD2.F32 R13, -RZ, R4.H0_H0 ;  /* 0x20000004ff0d7230 */ /* 0x008fe20000004100 */
[----:B------:R-:W-:Y:S01]  /*0f50*/  LOP3.LUT R20, R20, 0xf, RZ, 0xc0, !PT ;  /* 0x0000000f14147812 */ /* 0x000fe200078ec0ff */
[----:B-1----:R1:W2:Y:S01]  /*0f60*/  LDS.128 R4, [R23+0x10] ;  /* 0x0000100017047984 */ /* 0x0022a20000000c00 */
[----:B------:R-:W-:-:S02]  /*0f70*/  I2FP.F32.S32 R14, R14 ;  /* 0x0000000e000e7245 */ /* 0x000fc40000201400 */
[--C-:B------:R-:W-:Y:S01]  /*0f80*/  SHF.R.U32.HI R22, RZ, 0x8, R12.reuse ;  /* 0x00000008ff167819 */ /* 0x100fe2000001160c */
[----:B------:R-:W-:Y:S02]  /*0f90*/  VIADD R20, R20, 0xfffffff8 ;  /* 0xfffffff814147836 */ /* 0x000fe40000000000 */
[C---:B------:R-:W-:Y:S01]  /*0fa0*/  FMUL R24, R13.reuse, R14 ;  /* 0x0000000e0d187220 */ /* 0x040fe20000400000 */
[----:B------:R-:W-:Y:S02]  /*0fb0*/  LOP3.LUT R22, R22, 0xf, RZ, 0xc0, !PT ;  /* 0x0000000f16167812 */ /* 0x000fe400078ec0ff */
[--C-:B------:R-:W-:Y:S01]  /*0fc0*/  SHF.R.U32.HI R14, RZ, 0xc, R12.reuse ;  /* 0x0000000cff0e7819 */ /* 0x100fe2000001160c */
[----:B0-----:R-:W-:Y:S01]  /*0fd0*/  FFMA R8, R8, R24, R15 ;  /* 0x0000001808087223 */ /* 0x001fe2000000000f */
[----:B------:R-:W-:Y:S01]  /*0fe0*/  I2FP.F32.S32 R20, R20 ;  /* 0x0000001400147245 */ /* 0x000fe20000201400 */
[----:B------:R-:W-:Y:S01]  /*0ff0*/  VIADD R22, R22, 0xfffffff8 ;  /* 0xfffffff816167836 */ /* 0x000fe20000000000 */
[----:B------:R-:W-:Y:S01]  /*1000*/  LOP3.LUT R14, R14, 0xf, RZ, 0xc0, !PT ;  /* 0x0000000f0e0e7812 */ /* 0x000fe200078ec0ff */
[----:B-----5:R-:W-:Y:S01]  /*1010*/  HADD2.F32 R16, -RZ, R16.H0_H0 ;  /* 0x20000010ff107230 */ /* 0x020fe20000004100 */
[----:B------:R-:W-:Y:S01]  /*1020*/  SHF.R.U32.HI R24, RZ, 0x18, R12 ;  /* 0x00000018ff187819 */ /* 0x000fe2000001160c */
[----:B------:R-:W-:Y:S01]  /*1030*/  FMUL R20, R13, R20 ;  /* 0x000000140d147220 */ /* 0x000fe20000400000 */
[----:B------:R-:W-:Y:S01]  /*1040*/  I2FP.F32.S32 R22, R22 ;  /* 0x0000001600167245 */ /* 0x000fe20000201400 */
[----:B------:R-:W-:Y:S01]  /*1050*/  VIADD R14, R14, 0xfffffff8 ;  /* 0xfffffff80e0e7836 */ /* 0x000fe20000000000 */
[----:B------:R-:W-:Y:S01]  /*1060*/  LOP3.LUT R24, R24, 0xf, RZ, 0xc0, !PT ;  /* 0x0000000f18187812 */ /* 0x000fe200078ec0ff */
[----:B------:R-:W-:Y:S01]  /*1070*/  FFMA R9, R9, R20, R8 ;  /* 0x0000001409097223 */ /* 0x000fe20000000008 */
[--C-:B------:R-:W-:Y:S01]  /*1080*/  SHF.R.U32.HI R8, RZ, 0x10, R12.reuse ;  /* 0x00000010ff087819 */ /* 0x100fe2000001160c */
[C---:B------:R-:W-:Y:S01]  /*1090*/  FMUL R22, R13.reuse, R22 ;  /* 0x000000160d167220 */ /* 0x040fe20000400000 */
[----:B------:R-:W-:Y:S01]  /*10a0*/  I2FP.F32.S32 R20, R14 ;  /* 0x0000000e00147245 */ /* 0x000fe20000201400 */
[C---:B------:R-:W-:Y:S01]  /*10b0*/  IMAD R14, R0.reuse, 0x20, R23 ;  /* 0x00000020000e7824 */ /* 0x040fe200078e0217 */
[----:B-1----:R-:W-:Y:S01]  /*10c0*/  LEA R23, R0, R23, 0x6 ;  /* 0x0000001700177211 */ /* 0x002fe200078e30ff */
[----:B------:R-:W-:Y:S01]  /*10d0*/  FFMA R10, R10, R22, R9 ;  /* 0x000000160a0a7223 */ /* 0x000fe20000000009 */
[----:B------:R-:W-:Y:S01]  /*10e0*/  SHF.R.U32.HI R22, RZ, 0x14, R12 ;  /* 0x00000014ff167819 */ /* 0x000fe2000001160c */
[----:B------:R-:W-:Y:S01]  /*10f0*/  FMUL R15, R13, R20 ;  /* 0x000000140d0f7220 */ /* 0x000fe20000400000 */
[----:B------:R-:W-:Y:S01]  /*1100*/  LOP3.LUT R20, R8, 0xf, RZ, 0xc0, !PT ;  /* 0x0000000f08147812 */ /* 0x000fe200078ec0ff */
[----:B------:R-:W-:Y:S01]  /*1110*/  VIADD R24, R24, 0xfffffff8 ;  /* 0xfffffff818187836 */ /* 0x000fe20000000000 */
[----:B------:R-:W-:Y:S01]  /*1120*/  LOP3.LUT R22, R22, 0xf, RZ, 0xc0, !PT ;  /* 0x0000000f16167812 */ /* 0x000fe200078ec0ff */
[----:B------:R-:W-:Y:S01]  /*1130*/  FFMA R15, R11, R15, R10 ;  /* 0x0000000f0b0f7223 */ /* 0x000fe2000000000a */
[----:B------:R-:W-:Y:S01]  /*1140*/  IADD3 R20, PT, PT, R20, -0x8, RZ ;  /* 0xfffffff814147810 */ /* 0x000fe20007ffe0ff */
[----:B------:R-:W0:Y:S01]  /*1150*/  LDS.128 R8, [R14] ;  /* 0x000000000e087984 */ /* 0x000e220000000c00 */
[----:B------:R-:W-:Y:S01]  /*1160*/  I2FP.F32.S32 R24, R24 ;  /* 0x0000001800187245 */ /* 0x000fe20000201400 */
[----:B------:R-:W-:Y:S01]  /*1170*/  VIADD R22, R22, 0xfffffff8 ;  /* 0xfffffff816167836 */ /* 0x000fe20000000000 */
[----:B------:R-:W-:-:S02]  /*1180*/  I2FP.F32.S32 R20, R20 ;  /* 0x0000001400147245 */ /* 0x000fc40000201400 */
[----:B------:R-:W-:Y:S01]  /*1190*/  LEA.HI R12, R12, 0xfffffff8, RZ, 0x4 ;  /* 0xfffffff80c0c7811 */ /* 0x000fe200078f20ff */
[C---:B------:R-:W-:Y:S01]  /*11a0*/  FMUL R24, R13.reuse, R24 ;  /* 0x000000180d187220 */ /* 0x040fe20000400000 */
[----:B------:R-:W-:Y:S01]  /*11b0*/  I2FP.F32.S32 R22, R22 ;  /* 0x0000001600167245 */ /* 0x000fe20000201400 */
[----:B------:R-:W-:Y:S01]  /*11c0*/  FMUL R20, R13, R20 ;  /* 0x000000140d147220 */ /* 0x000fe20000400000 */
[----:B------:R-:W-:-:S03]  /*11d0*/  I2FP.F32.S32 R12, R12 ;  /* 0x0000000c000c7245 */ /* 0x000fc60000201400 */
[----:B--2---:R-:W-:Y:S01]  /*11e0*/  FFMA R4, R4, R20, R15 ;  /* 0x0000001404047223 */ /* 0x004fe2000000000f */
[----:B------:R-:W-:Y:S01]  /*11f0*/  FMUL R22, R13, R22 ;  /* 0x000000160d167220 */ /* 0x000fe20000400000 */
[----:B----4-:R-:W-:Y:S02]  /*1200*/  LOP3.LUT R15, R18, 0xf, RZ, 0xc0, !PT ;  /* 0x0000000f120f7812 */ /* 0x010fe400078ec0ff */
[----:B------:R-:W-:Y:S01]  /*1210*/  SHF.R.U32.HI R20, RZ, 0x4, R18 ;  /* 0x00000004ff147819 */ /* 0x000fe20000011612 */
[----:B------:R-:W-:Y:S01]  /*1220*/  FFMA R5, R5, R22, R4 ;  /* 0x0000001605057223 */ /* 0x000fe20000000004 */
[----:B------:R-:W-:Y:S02]  /*1230*/  FMUL R4, R13, R12 ;  /* 0x0000000c0d047220 */ /* 0x000fe40000400000 */
[----:B------:R-:W-:Y:S01]  /*1240*/  LOP3.LUT R20, R20, 0xf, RZ, 0xc0, !PT ;  /* 0x0000000f14147812 */ /* 0x000fe200078ec0ff */
[----:B------:R-:W-:Y:S01]  /*1250*/  FFMA R6, R6, R24, R5 ;  /* 0x0000001806067223 */ /* 0x000fe20000000005 */
[----:B------:R-:W-:-:S02]  /*1260*/  VIADD R5, R15, 0xfffffff8 ;  /* 0xfffffff80f057836 */ /* 0x000fc40000000000 */
[----:B------:R-:W1:Y:S01]  /*1270*/  LDS.128 R12, [R14+0x10] ;  /* 0x000010000e0c7984 */ /* 0x000e620000000c00 */
[----:B------:R-:W-:Y:S02]  /*1280*/  VIADD R20, R20, 0xfffffff8 ;  /* 0xfffffff814147836 */ /* 0x000fe40000000000 */
[----:B------:R-:W-:Y:S01]  /*1290*/  FFMA R7, R7, R4, R6 ;  /* 0x0000000407077223 */ /* 0x000fe20000000006 */
[----:B------:R-:W-:Y:S02]  /*12a0*/  I2FP.F32.S32 R27, R5 ;  /* 0x00000005001b7245 */ /* 0x000fe40000201400 */
[--C-:B------:R-:W-:Y:S02]  /*12b0*/  SHF.R.U32.HI R5, RZ, 0x8, R18.reuse ;  /* 0x00000008ff057819 */ /* 0x100fe40000011612 */
[----:B------:R-:W-:Y:S01]  /*12c0*/  SHF.R.U32.HI R4, RZ, 0xc, R18 ;  /* 0x0000000cff047819 */ /* 0x000fe20000011612 */
[----:B------:R-:W-:Y:S01]  /*12d0*/  FMUL R27, R16, R27 ;  /* 0x0000001b101b7220 */ /* 0x000fe20000400000 */
[----:B------:R-:W-:-:S02]  /*12e0*/  LOP3.LUT R5, R5, 0xf, RZ, 0xc0, !PT ;  /* 0x0000000f05057812 */ /* 0x000fc400078ec0ff */
[----:B------:R-:W-:Y:S02]  /*12f0*/  I2FP.F32.S32 R29, R20 ;  /* 0x00000014001d7245 */ /* 0x000fe40000201400 */
[----:B------:R-:W-:Y:S02]  /*1300*/  IADD3 R5, PT, PT, R5, -0x8, RZ ;  /* 0xfffffff805057810 */ /* 0x000fe40007ffe0ff */
[----:B------:R-:W-:Y:S01]  /*1310*/  LOP3.LUT R4, R4, 0xf, RZ, 0xc0, !PT ;  /* 0x0000000f04047812 */ /* 0x000fe200078ec0ff */
[----:B0-----:R-:W-:Y:S01]  /*1320*/  FFMA R8, R8, R27, R7 ;  /* 0x0000001b08087223 */ /* 0x001fe20000000007 */
[----:B------:R-:W-:Y:S01]  /*1330*/  I2FP.F32.S32 R7, R5 ;  /* 0x0000000500077245 */ /* 0x000fe20000201400 */
[----:B------:R-:W-:Y:S01]  /*1340*/  FMUL R29, R16, R29 ;  /* 0x0000001d101d7220 */ /* 0x000fe20000400000 */
[--C-:B------:R-:W-:Y:S01]  /*1350*/  SHF.R.U32.HI R5, RZ, 0x10, R18.reuse ;  /* 0x00000010ff057819 */ /* 0x100fe20000011612 */
[----:B------:R-:W-:Y:S01]  /*1360*/  VIADD R4, R4, 0xfffffff8 ;  /* 0xfffffff804047836 */ /* 0x000fe20000000000 */
[----:B------:R-:W-:Y:S01]  /*1370*/  SHF.R.U32.HI R6, RZ, 0x14, R18 ;  /* 0x00000014ff067819 */ /* 0x000fe20000011612 */
[----:B------:R-:W-:Y:S01]  /*1380*/  FFMA R9, R9, R29, R8 ;  /* 0x0000001d09097223 */ /* 0x000fe20000000008 */
[----:B------:R-:W-:Y:S01]  /*1390*/  LOP3.LUT R5, R5, 0xf, RZ, 0xc0, !PT ;  /* 0x0000000f05057812 */ /* 0x000fe200078ec0ff */
[----:B------:R-:W-:Y:S01]  /*13a0*/  FMUL R8, R16, R7 ;  /* 0x0000000710087220 */ /* 0x000fe20000400000 */
[----:B------:R-:W-:-:S02]  /*13b0*/  LOP3.LUT R6, R6, 0xf, RZ, 0xc0, !PT ;  /* 0x0000000f06067812 */ /* 0x000fc400078ec0ff */
[----:B------:R-:W-:Y:S01]  /*13c0*/  SHF.R.U32.HI R7, RZ, 0x18, R18 ;  /* 0x00000018ff077819 */ /* 0x000fe20000011612 */
[----:B------:R-:W-:Y:S01]  /*13d0*/  VIADD R5, R5, 0xfffffff8 ;  /* 0xfffffff805057836 */ /* 0x000fe20000000000 */
[----:B------:R-:W-:Y:S01]  /*13e0*/  I2FP.F32.S32 R27, R4 ;  /* 0x00000004001b7245 */ /* 0x000fe20000201400 */
[----:B------:R-:W-:Y:S01]  /*13f0*/  VIADD R6, R6, 0xfffffff8 ;  /* 0xfffffff806067836 */ /* 0x000fe20000000000 */
[----:B------:R-:W-:Y:S01]  /*1400*/  LOP3.LUT R7, R7, 0xf, RZ, 0xc0, !PT ;  /* 0x0000000f07077812 */ /* 0x000fe200078ec0ff */
[----:B------:R-:W-:Y:S01]  /*1410*/  FFMA R8, R10, R8, R9 ;  /* 0x000000080a087223 */ /* 0x000fe20000000009 */
[----:B------:R-:W-:Y:S01]  /*1420*/  I2FP.F32.S32 R5, R5 ;  /* 0x0000000500057245 */ /* 0x000fe20000201400 */
[C---:B------:R-:W-:Y:S01]  /*1430*/  FMUL R27, R16.reuse, R27 ;  /* 0x0000001b101b7220 */ /* 0x040fe20000400000 */
[----:B------:R-:W-:Y:S02]  /*1440*/  IADD3 R7, PT, PT, R7, -0x8, RZ ;  /* 0xfffffff807077810 */ /* 0x000fe40007ffe0ff */
[----:B------:R-:W-:Y:S01]  /*1450*/  I2FP.F32.S32 R9, R6 ;  /* 0x0000000600097245 */ /* 0x000fe20000201400 */
[----:B------:R-:W-:Y:S01]  /*1460*/  FFMA R11, R11, R27, R8 ;  /* 0x0000001b0b0b7223 */ /* 0x000fe20000000008 */
[----:B------:R-:W-:Y:S01]  /*1470*/  FMUL R5, R16, R5 ;  /* 0x0000000510057220 */ /* 0x000fe20000400000 */
[----:B------:R-:W-:-:S02]  /*1480*/  LEA.HI R18, R18, 0xfffffff8, RZ, 0x4 ;  /* 0xfffffff812127811 */ /* 0x000fc400078f20ff */
[----:B------:R-:W-:Y:S01]  /*1490*/  I2FP.F32.S32 R7, R7 ;  /* 0x0000000700077245 */ /* 0x000fe20000201400 */
[----:B-1----:R-:W-:Y:S01]  /*14a0*/  FFMA R12, R12, R5, R11 ;  /* 0x000000050c0c7223 */ /* 0x002fe2000000000b */
[C---:B------:R-:W-:Y:S01]  /*14b0*/  FMUL R9, R16.reuse, R9 ;  /* 0x0000000910097220 */ /* 0x040fe20000400000 */
[----:B------:R-:W-:Y:S02]  /*14c0*/  I2FP.F32.S32 R5, R18 ;  /* 0x0000001200057245 */ /* 0x000fe40000201400 */
[C---:B------:R-:W-:Y:S01]  /*14d0*/  FMUL R7, R16.reuse, R7 ;  /* 0x0000000710077220 */ /* 0x040fe20000400000 */
[----:B------:R-:W-:Y:S02]  /*14e0*/  FFMA R9, R13, R9, R12 ;  /* 0x000000090d097223 */ /* 0x000fe4000000000c */
[----:B------:R-:W-:Y:S02]  /*14f0*/  FMUL R5, R16, R5 ;  /* 0x0000000510057220 */ /* 0x000fe40000400000 */
[----:B------:R-:W-:-:S04]  /*1500*/  FFMA R14, R14, R7, R9 ;  /* 0x000000070e0e7223 */ /* 0x000fc80000000009 */
[----:B------:R-:W-:Y:S01]  /*1510*/  FFMA R15, R15, R5, R14 ;  /* 0x000000050f0f7223 */ /* 0x000fe2000000000e */
[----:B------:R-:W-:Y:S06]  /*1520*/  @!P0 BRA `(.L_x_17) ;  /* 0xfffffff800308947 */ /* 0x000fec000383ffff */
.L_x_14:
[----:B------:R-:W-:Y:S05]  /*1530*/  BSYNC.RECONVERGENT B0 ;  /* 0x0000000000007941 */ /* 0x000fea0003800200 */
.L_x_13:
[----:B------:R-:W0:Y:S01]  /*1540*/  S2R R0, SR_TID.X ;  /* 0x0000000000007919 */ /* 0x000e220000002100 */
[----:B------:R-:W-:Y:S01]  /*1550*/  IMAD.U32 R5, RZ, RZ, UR8 ;  /* 0x00000008ff057e24 */ /* 0x000fe2000f8e00ff */
[----:B------:R-:W-:Y:S03]  /*1560*/  BSSY.RECONVERGENT B0, `(.L_x_18) ;  /* 0x0000022000007945 */ /* 0x000fe60003800200 */
[----:B0-----:R-:W-:-:S05]  /*1570*/  IMAD R5, R5, 0x8, R0 ;  /* 0x0000000805057824 */ /* 0x001fca00078e0200 */
[----:B------:R-:W-:-:S13]  /*1580*/  ISETP.GE.AND P0, PT, R5, UR17, PT ;  /* 0x0000001105007c0c */ /* 0x000fda000bf06270 */
[----:B------:R-:W-:Y:S05]  /*1590*/  @P0 BRA `(.L_x_19) ;  /* 0x0000000000780947 */ /* 0x000fea0003800000 */
[----:B------:R-:W0:Y:S01]  /*15a0*/  S2R R7, SR_CgaCtaId ;  /* 0x0000000000077919 */ /* 0x000e220000008800 */
[----:B------:R-:W1:Y:S01]  /*15b0*/  LDC R4, c[0x0][0x360] ;  /* 0x0000d800ff047b82 */ /* 0x000e620000000800 */
[----:B------:R-:W-:-:S05]  /*15c0*/  MOV R6, 0x400 ;  /* 0x0000040000067802 */ /* 0x000fca0000000f00 */
[----:B------:R-:W-:-:S05]  /*15d0*/  VIADD R6, R6, 0x80 ;  /* 0x0000008006067836 */ /* 0x000fca0000000000 */
[----:B0-----:R-:W-:-:S07]  /*15e0*/  LEA R14, R7, R6, 0x18 ;  /* 0x00000006070e7211 */ /* 0x001fce00078ec0ff */
.L_x_20:
[----:B------:R-:W-:-:S04]  /*15f0*/  LEA.HI R6, R5, R5, RZ, 0x1 ;  /* 0x0000000505067211 */ /* 0x000fc800078f08ff */
[----:B------:R-:W-:Y:S02]  /*1600*/  SHF.R.S32.HI R7, RZ, 0x1, R6 ;  /* 0x00000001ff077819 */ /* 0x000fe40000011406 */
[----:B------:R-:W-:Y:S02]  /*1610*/  SHF.R.S32.HI R6, RZ, 0x1f, R5 ;  /* 0x0000001fff067819 */ /* 0x000fe40000011405 */
[C---:B------:R-:W-:Y:S02]  /*1620*/  IADD3 R8, P0, PT, R7.reuse, UR4, RZ ;  /* 0x0000000407087c10 */ /* 0x040fe4000ff1e0ff */
[----:B------:R-:W-:Y:S02]  /*1630*/  LEA.HI R6, R6, R5, RZ, 0x7 ;  /* 0x0000000506067211 */ /* 0x000fe400078f38ff */
[----:B------:R-:W-:Y:S02]  /*1640*/  LEA.HI.X.SX32 R9, R7, UR6, 0x1, P0 ;  /* 0x0000000607097c11 */ /* 0x000fe400080f0eff */
[----:B------:R-:W-:-:S03]  /*1650*/  SHF.R.S32.HI R7, RZ, 0x7, R6 ;  /* 0x00000007ff077819 */ /* 0x000fc60000011406 */
[----:B------:R-:W2:Y:S02]  /*1660*/  LDG.E.U8.CONSTANT R8, desc[UR14][R8.64] ;  /* 0x0000000e08087981 */ /* 0x000ea4000c1e9100 */
[----:B------:R-:W-:-:S06]  /*1670*/  IMAD.WIDE R6, R7, 0x2, R2 ;  /* 0x0000000207067825 */ /* 0x000fcc00078e0202 */
[----:B------:R-:W3:Y:S01]  /*1680*/  LDG.E.U16.CONSTANT R6, desc[UR14][R6.64] ;  /* 0x0000000e06067981 */ /* 0x000ee2000c1e9500 */
[C---:B------:R-:W-:Y:S02]  /*1690*/  LEA R12, R5.reuse, R14, 0x2 ;  /* 0x0000000e050c7211 */ /* 0x040fe400078e10ff */
[----:B------:R-:W-:Y:S01]  /*16a0*/  LOP3.LUT R10, R5, 0x1, RZ, 0xc0, !PT ;  /* 0x00000001050a7812 */ /* 0x000fe200078ec0ff */
[----:B-1----:R-:W-:-:S03]  /*16b0*/  IMAD.IADD R5, R4, 0x1, R5 ;  /* 0x0000000104057824 */ /* 0x002fc600078e0205 */
[----:B------:R-:W0:Y:S01]  /*16c0*/  LDS R12, [R12] ;  /* 0x000000000c0c7984 */ /* 0x000e220000000800 */
[----:B------:R-:W-:Y:S02]  /*16d0*/  ISETP.NE.U32.AND P0, PT, R10, 0x1, PT ;  /* 0x000000010a00780c */ /* 0x000fe40003f05070 */
[C---:B--2---:R-:W-:Y:S02]  /*16e0*/  LOP3.LUT R10, R8.reuse, 0xf0, RZ, 0xc0, !PT ;  /* 0x000000f0080a7812 */ /* 0x044fe400078ec0ff */
[----:B------:R-:W-:-:S09]  /*16f0*/  LOP3.LUT R11, R8, 0xf, RZ, 0xc0, !PT ;  /* 0x0000000f080b7812 */ /* 0x000fd200078ec0ff */
[----:B------:R-:W-:Y:S02]  /*1700*/  @!P0 SHF.R.U32.HI R11, RZ, 0x4, R10 ;  /* 0x00000004ff0b8819 */ /* 0x000fe4000001160a */
[----:B------:R-:W-:Y:S01]  /*1710*/  ISETP.GE.AND P0, PT, R5, UR17, PT ;  /* 0x0000001105007c0c */ /* 0x000fe2000bf06270 */
[----:B---3--:R-:W-:Y:S02]  /*1720*/  HADD2.F32 R8, -RZ, R6.H0_H0 ;  /* 0x20000006ff087230 */ /* 0x008fe40000004100 */
[----:B------:R-:W-:-:S05]  /*1730*/  VIADD R11, R11, 0xfffffff8 ;  /* 0xfffffff80b0b7836 */ /* 0x000fca0000000000 */
[----:B------:R-:W-:-:S05]  /*1740*/  I2FP.F32.S32 R11, R11 ;  /* 0x0000000b000b7245 */ /* 0x000fca0000201400 */
[----:B------:R-:W-:-:S04]  /*1750*/  FMUL R8, R8, R11 ;  /* 0x0000000b08087220 */ /* 0x000fc80000400000 */
[----:B0-----:R-:W-:Y:S01]  /*1760*/  FFMA R15, R8, R12, R15 ;  /* 0x0000000c080f7223 */ /* 0x001fe2000000000f */
[----:B------:R-:W-:Y:S06]  /*1770*/  @!P0 BRA `(.L_x_20) ;  /* 0xfffffffc009c8947 */ /* 0x000fec000383ffff */
.L_x_19:
[----:B------:R-:W-:Y:S05]  /*1780*/  BSYNC.RECONVERGENT B0 ;  /* 0x0000000000007941 */ /* 0x000fea0003800200 */
.L_x_18:
[----:B------:R-:W0:Y:S01]  /*1790*/  SHFL.DOWN PT, R2, R15, 0x10, 0x1f ;  /* 0x0a001f000f027f89 */ /* 0x000e2200000e0000 */
[C---:B------:R-:W-:Y:S02]  /*17a0*/  LOP3.LUT P0, R7, R0.reuse, 0x1f, RZ, 0xc0, !PT ;  /* 0x0000001f00077812 */ /* 0x040fe4000780c0ff */
[----:B------:R-:W-:-:S11]  /*17b0*/  ISETP.GT.U32.AND P1, PT, R0, 0x1f, PT ;  /* 0x0000001f0000780c */ /* 0x000fd60003f24070 */
[----:B------:R-:W1:Y:S01]  /*17c0*/  @!P0 S2R R8, SR_CgaCtaId ;  /* 0x0000000000088919 */ /* 0x000e620000008800 */
[----:B------:R-:W-:Y:S01]  /*17d0*/  @!P0 MOV R9, 0x400 ;  /* 0x0000040000098802 */ /* 0x000fe20000000f00 */
[----:B0-----:R-:W-:-:S05]  /*17e0*/  FADD R2, R2, R15 ;  /* 0x0000000f02027221 */ /* 0x001fca0000000000 */
[----:B------:R-:W0:Y:S01]  /*17f0*/  SHFL.DOWN PT, R3, R2, 0x8, 0x1f ;  /* 0x09001f0002037f89 */ /* 0x000e2200000e0000 */
[----:B-1----:R-:W-:-:S04]  /*1800*/  @!P0 LEA R9, R8, R9, 0x18 ;  /* 0x0000000908098211 */ /* 0x002fc800078ec0ff */
        /* <DEDUP_REMOVED lines=17> */
[----:B------:R-:W-:-:S03]  /*1920*/  IMAD.MOV.U32 R0, RZ, RZ, RZ ;  /* 0x000000ffff007224 */ /* 0x000fc600078e00ff */
[----:B------:R-:W-:-:S05]  /*1930*/  @!P0 LEA R2, R7, R2, 0x2 ;  /* 0x0000000207028211 */ /* 0x000fca00078e10ff */
[----:B------:R-:W1:Y:S01]  /*1940*/  @!P0 LDS R0, [R2] ;  /* 0x0000000002008984 */ /* 0x000e620000000800 */
[----:B------:R-:W-:-:S03]  /*1950*/  ISETP.NE.AND P0, PT, R7, RZ, PT ;  /* 0x000000ff0700720c */ /* 0x000fc60003f05270 */
[----:B-1----:R-:W1:Y:S02]  /*1960*/  SHFL.DOWN PT, R3, R0, 0x10, 0x1f ;  /* 0x0a001f0000037f89 */ /* 0x002e6400000e0000 */
[----:B-1----:R-:W-:-:S05]  /*1970*/  FADD R3, R3, R0 ;  /* 0x0000000003037221 */ /* 0x002fca0000000000 */
[----:B------:R-:W1:Y:S02]  /*1980*/  SHFL.DOWN PT, R4, R3, 0x8, 0x1f ;  /* 0x09001f0003047f89 */ /* 0x000e6400000e0000 */
[----:B-1----:R-:W-:-:S05]  /*1990*/  FADD R4, R3, R4 ;  /* 0x0000000403047221 */ /* 0x002fca0000000000 */
[----:B------:R-:W1:Y:S02]  /*19a0*/  SHFL.DOWN PT, R5, R4, 0x4, 0x1f ;  /* 0x08801f0004057f89 */ /* 0x000e6400000e0000 */
[----:B-1----:R-:W-:-:S05]  /*19b0*/  FADD R5, R4, R5 ;  /* 0x0000000504057221 */ /* 0x002fca0000000000 */
[----:B0-----:R-:W0:Y:S02]  /*19c0*/  SHFL.DOWN PT, R6, R5, 0x2, 0x1f ;  /* 0x08401f0005067f89 */ /* 0x001e2400000e0000 */
[----:B0-----:R-:W-:-:S05]  /*19d0*/  FADD R6, R5, R6 ;  /* 0x0000000605067221 */ /* 0x001fca0000000000 */
[----:B------:R0:W1:Y:S01]  /*19e0*/  SHFL.DOWN PT, R7, R6, 0x1, 0x1f ;  /* 0x08201f0006077f89 */ /* 0x00006200000e0000 */
[----:B------:R-:W-:Y:S05]  /*19f0*/  @P0 EXIT ;  /* 0x000000000000094d */ /* 0x000fea0003800000 */
[----:B------:R-:W2:Y:S01]  /*1a00*/  LDCU.64 UR4, c[0x0][0x380] ;  /* 0x00007000ff0477ac */ /* 0x000ea20008000a00 */
[----:B-1----:R-:W-:Y:S01]  /*1a10*/  FADD R7, R6, R7 ;  /* 0x0000000706077221 */ /* 0x002fe20000000000 */
[----:B--2---:R-:W-:-:S04]  /*1a20*/  ULEA UR4, UP0, UR16, UR4, 0x2 ;  /* 0x0000000410047291 */ /* 0x004fc8000f8010ff */
[----:B------:R-:W-:Y:S02]  /*1a30*/  ULEA.HI.X UR5, UR16, UR5, URZ, 0x2, UP0 ;  /* 0x0000000510057291 */ /* 0x000fe400080f14ff */
[----:B------:R-:W-:-:S04]  /*1a40*/  IMAD.U32 R2, RZ, RZ, UR4 ;  /* 0x00000004ff027e24 */ /* 0x000fc8000f8e00ff */
[----:B------:R-:W-:-:S05]  /*1a50*/  IMAD.U32 R3, RZ, RZ, UR5 ;  /* 0x00000005ff037e24 */ /* 0x000fca000f8e00ff */
[----:B------:R-:W-:Y:S01]  /*1a60*/  STG.E desc[UR14][R2.64], R7 ;  /* 0x0000000702007986 */ /* 0x000fe2000c10190e */
[----:B------:R-:W-:Y:S05]  /*1a70*/  EXIT ;  /* 0x000000000000794d */ /* 0x000fea0003800000 */
.L_x_21:
        /* <DEDUP_REMOVED lines=16> */
.L_x_98:


//--------------------- .text._Z19int4_gemv_kernel_v4PfPKfPKhPK6__halfiii --------------------------
	.section	.text._Z19int4_gemv_kernel_v4PfPKfPKhPK6__halfiii,"ax",@progbits
	.align	128
        .global         _Z19int4_gemv_kernel_v4PfPKfPKhPK6__halfiii
        .type           _Z19int4_gemv_kernel_v4PfPKfPKhPK6__halfiii,@function
        .size           _Z19int4_gemv_kernel_v4PfPKfPKhPK6__halfiii,(.L_x_99 - _Z19int4_gemv_kernel_v4PfPKfPKhPK6__halfiii)
        .other          _Z19int4_gemv_kernel_v4PfPKfPKhPK6__halfiii,@"STO_CUDA_ENTRY STV_DEFAULT"
_Z19int4_gemv_kernel_v4PfPKfPKhPK6__halfiii:
.text._Z19int4_gemv_kernel_v4PfPKfPKhPK6__halfiii:
        /* <DEDUP_REMOVED lines=29> */
[----:B------:R-:W-:-:S04]  /*01d0*/  IMAD.HI.U32 R8, R3, R9, R2 ;  /* 0x0000000903087227 */ /* 0x000fc800078e0002 */
[----:B------:R-:W-:Y:S02]  /*01e0*/  IMAD.MOV.U32 R9, RZ, RZ, R11 ;  /* 0x000000ffff097224 */ /* 0x000fe400078e000b */
[----:B------:R-:W-:-:S04]  /*01f0*/  IMAD.HI.U32 R3, R8, R5, RZ ;  /* 0x0000000508037227 */ /* 0x000fc800078e00ff */
[----:B------:R-:W-:-:S04]  /*0200*/  IMAD.MOV R2, RZ, RZ, -R3 ;  /* 0x000000ffff027224 */ /* 0x000fc800078e0a03 */
[----:B------:R-:W-:-:S05]  /*0210*/  IMAD R5, R0, R2, R5 ;  /* 0x0000000200057224 */ /* 0x000fca00078e0205 */
[----:B------:R-:W-:-:S13]  /*0220*/  ISETP.GE.U32.AND P0, PT, R5, R0, PT ;  /* 0x000000000500720c */ /* 0x000fda0003f06070 */
[----:B------:R-:W-:Y:S01]  /*0230*/  @P0 IADD3 R5, PT, PT, R5, -R0, RZ ;  /* 0x8000000005050210 */ /* 0x000fe20007ffe0ff */
        /* <DEDUP_REMOVED lines=14> */
[----:B------:R-:W1:Y:S03]  /*0320*/  LDC.64 R2, c[0x0][0x388] ;  /* 0x0000e200ff027b82 */ /* 0x000e660000000a00 */
[C---:B------:R-:W-:Y:S01]  /*0330*/  IADD3 R8, PT, PT, -R6.reuse, RZ, RZ ;  /* 0x000000ff06087210 */ /* 0x040fe20007ffe1ff */
[----:B------:R-:W-:Y:S01]  /*0340*/  IMAD R9, R6, R0, R11 ;  /* 0x0000000006097224 */ /* 0x000fe200078e020b */
[----:B0-----:R-:W-:-:S06]  /*0350*/  ULEA UR5, UR7, UR5, 0x18 ;  /* 0x0000000507057291 */ /* 0x001fcc000f8ec0ff */
[C---:B------:R-:W-:Y:S01]  /*0360*/  LEA R13, R11.reuse, UR5, 0x4 ;  /* 0x000000050b0d7c11 */ /* 0x040fe2000f8e20ff */
[----:B-1----:R-:W-:-:S07]  /*0370*/  IMAD.WIDE.U32 R2, R11, 0x10, R2 ;  /* 0x000000100b027825 */ /* 0x002fce00078e0002 */
.L_x_26:
[----:B------:R0:W2:Y:S01]  /*0380*/  LDG.E.128.CONSTANT R4, desc[UR10][R2.64] ;  /* 0x0000000a02047981 */ /* 0x0000a2000c1e9d00 */
[----:B------:R-:W-:-:S05]  /*0390*/  VIADD R8, R8, 0x1 ;  /* 0x0000000108087836 */ /* 0x000fca0000000000 */
[----:B------:R-:W-:Y:S01]  /*03a0*/  ISETP.NE.AND P0, PT, R8, RZ, PT ;  /* 0x000000ff0800720c */ /* 0x000fe20003f05270 */
[C---:B0-----:R-:W-:Y:S01]  /*03b0*/  IMAD.WIDE.U32 R2, R0.reuse, 0x10, R2 ;  /* 0x0000001000027825 */ /* 0x041fe200078e0002 */
[----:B--2---:R0:W-:Y:S03]  /*03c0*/  STS.128 [R13], R4 ;  /* 0x000000040d007388 */ /* 0x0041e60000000c00 */
[----:B0-----:R-:W-:-:S08]  /*03d0*/  IMAD R13, R0, 0x10, R13 ;  /* 0x00000010000d7824 */ /* 0x001fd000078e020d */
[----:B------:R-:W-:Y:S05]  /*03e0*/  @P0 BRA `(.L_x_26) ;  /* 0xfffffffc00e40947 */ /* 0x000fea000383ffff */
.L_x_25:
[----:B------:R-:W-:Y:S05]  /*03f0*/  BSYNC.RECONVERGENT B1 ;  /* 0x0000000000017941 */ /* 0x000fea0003800200 */
.L_x_24:
[----:B------:R-:W-:Y:S05]  /*0400*/  @!P1 BRA `(.L_x_23) ;  /* 0x0000000000809947 */ /* 0x000fea0003800000 */
[----:B------:R-:W0:Y:S01]  /*0410*/  S2UR UR7, SR_CgaCtaId ;  /* 0x00000000000779c3 */ /* 0x000e220000008800 */
[----:B------:R-:W-:Y:S01]  /*0420*/  UMOV UR5, 0x400 ;  /* 0x0000040000057882 */ /* 0x000fe20000000000 */
[C-C-:B------:R-:W-:Y:S01]  /*0430*/  IMAD R25, R0.reuse, 0x2, R9.reuse ;  /* 0x0000000200197824 */ /* 0x140fe200078e0209 */
[----:B------:R-:W-:Y:S01]  /*0440*/  UIADD3 UR5, UPT, UPT, UR5, 0x80, URZ ;  /* 0x0000008005057890 */ /* 0x000fe2000fffe0ff */
[----:B------:R-:W-:Y:S02]  /*0450*/  IMAD R27, R0, 0x3, R9 ;  /* 0x00000003001b7824 */ /* 0x000fe400078e0209 */
[----:B------:R-:W-:Y:S02]  /*0460*/  IMAD.IADD R29, R9, 0x1, R0 ;  /* 0x00000001091d7824 */ /* 0x000fe400078e0200 */
[----:B------:R-:W1:Y:S01]  /*0470*/  LDC.64 R2, c[0x0][0x388] ;  /* 0x0000e200ff027b82 */ /* 0x000e620000000a00 */
[----:B0-----:R-:W-:-:S06]  /*0480*/  ULEA UR5, UR7, UR5, 0x18 ;  /* 0x0000000507057291 */ /* 0x001fcc000f8ec0ff */
[----:B------:R-:W-:-:S07]  /*0490*/  LEA R8, R9, UR5, 0x4 ;  /* 0x0000000509087c11 */ /* 0x000fce000f8e20ff */
.L_x_27:
        /* <DEDUP_REMOVED lines=8> */
[C---:B------:R-:W-:Y:S01]  /*0520*/  LEA R10, R0.reuse, R8, 0x4 ;  /* 0x00000008000a7211 */ /* 0x040fe200078e20ff */
[----:B------:R-:W-:-:S02]  /*0530*/  IMAD R24, R0, 0x20, R8 ;  /* 0x0000002000187824 */ /* 0x000fc400078e0208 */
[C---:B------:R-:W-:Y:S01]  /*0540*/  IMAD R26, R0.reuse, 0x30, R8 ;  /* 0x00000030001a7824 */ /* 0x040fe200078e0208 */
[----:B------:R-:W-:-:S04]  /*0550*/  IADD3 R9, PT, PT, R0, R9, R0 ;  /* 0x0000000900097210 */ /* 0x000fc80007ffe000 */
[----:B------:R-:W-:-:S04]  /*0560*/  IADD3 R9, PT, PT, R0, R9, R0 ;  /* 0x0000000900097210 */ /* 0x000fc80007ffe000 */
[----:B------:R-:W-:Y:S01]  /*0570*/  ISETP.GE.AND P0, PT, R9, UR4, PT ;  /* 0x0000000409007c0c */ /* 0x000fe2000bf06270 */
[C---:B------:R-:W-:Y:S02]  /*0580*/  IMAD R25, R0.reuse, 0x4, R25 ;  /* 0x0000000400197824 */ /* 0x040fe400078e0219 */
[C---:B------:R-:W-:Y:S02]  /*0590*/  IMAD R27, R0.reuse, 0x4, R27 ;  /* 0x00000004001b7824 */ /* 0x040fe400078e021b */
[C---:B------:R-:W-:Y:S01]  /*05a0*/  IMAD R29, R0.reuse, 0x4, R29 ;  /* 0x00000004001d7824 */ /* 0x040fe200078e021d */
[----:B--2---:R0:W-:Y:S04]  /*05b0*/  STS.128 [R8], R4 ;  /* 0x0000000408007388 */ /* 0x0041e80000000c00 */
[----:B---3--:R2:W-:Y:S04]  /*05c0*/  STS.128 [R10], R12 ;  /* 0x0000000c0a007388 */ /* 0x0085e80000000c00 */
[----:B----4-:R2:W-:Y:S04]  /*05d0*/  STS.128 [R24], R16 ;  /* 0x0000001018007388 */ /* 0x0105e80000000c00 */
[----:B-----5:R2:W-:Y:S01]  /*05e0*/  STS.128 [R26], R20 ;  /* 0x000000141a007388 */ /* 0x0205e20000000c00 */
[----:B0-----:R-:W-:Y:S01]  /*05f0*/  LEA R8, R0, R8, 0x6 ;  /* 0x0000000800087211 */ /* 0x001fe200078e30ff */
[----:B------:R-:W-:Y:S06]  /*0600*/  @!P0 BRA `(.L_x_27) ;  /* 0xfffffffc00a48947 */ /* 0x000fec000383ffff */
.L_x_23:
[----:B------:R-:W-:Y:S05]  /*0610*/  BSYNC.RECONVERGENT B0 ;  /* 0x0000000000007941 */ /* 0x000fea0003800200 */
.L_x_22:
[----:B------:R-:W0:Y:S01]  /*0620*/  LDCU.64 UR4, c[0x0][0x390] ;  /* 0x00007200ff0477ac */ /* 0x000e220008000a00 */
[----:B------:R-:W-:Y:S01]  /*0630*/  IMAD.MOV.U32 R8, RZ, RZ, RZ ;  /* 0x000000ffff087224 */ /* 0x000fe200078e00ff */
[----:B------:R-:W-:Y:S01]  /*0640*/  ULEA.HI UR6, UR6, UR8, URZ, 0x3 ;  /* 0x0000000806067291 */ /* 0x000fe2000f8f18ff */
[----:B------:R-:W1:Y:S03]  /*0650*/  LDCU.64 UR16, c[0x0][0x398] ;  /* 0x00007300ff1077ac */ /* 0x000e660008000a00 */
[----:B------:R-:W-:Y:S02]  /*0660*/  USHF.R.S32.HI UR7, URZ, 0x3, UR6 ;  /* 0x00000003ff077899 */ /* 0x000fe40008011406 */
[----:B------:R-:W-:-:S04]  /*0670*/  ULEA.HI UR6, UR8, UR8, URZ, 0x1 ;  /* 0x0000000808067291 */ /* 0x000fc8000f8f08ff */
[----:B------:R-:W-:Y:S01]  /*0680*/  USHF.R.S32.HI UR6, URZ, 0x1, UR6 ;  /* 0x00000001ff067899 */ /* 0x000fe20008011406 */
[----:B------:R-:W-:Y:S01]  /*0690*/  BAR.SYNC.DEFER_BLOCKING 0x0 ;  /* 0x0000000000007b1d */ /* 0x000fe20000010000 */
[----:B------:R-:W-:Y:S02]  /*06a0*/  ISETP.GE.AND P0, PT, R11, UR7, PT ;  /* 0x000000070b007c0c */ /* 0x000fe4000bf06270 */
[----:B------:R-:W-:Y:S02]  /*06b0*/  USHF.R.S32.HI UR8, URZ, 0x1f, UR6 ;  /* 0x0000001fff087899 */ /* 0x000fe40008011406 */
[----:B0-----:R-:W-:Y:S02]  /*06c0*/  UIMAD.WIDE.U32 UR4, UR6, UR12, UR4 ;  /* 0x0000000c060472a5 */ /* 0x001fe4000f8e0004 */
[----:B------:R-:W-:-:S04]  /*06d0*/  UIMAD UR6, UR8, UR12, URZ ;  /* 0x0000000c080672a4 */ /* 0x000fc8000f8e02ff */
[----:B------:R-:W-:-:S03]  /*06e0*/  UIADD3 UR6, UPT, UPT, UR5, UR6, URZ ;  /* 0x0000000605067290 */ /* 0x000fc6000fffe0ff */
[----:B------:R-:W-:-:S05]  /*06f0*/  @!P0 LEA R2, P1, R11, UR4, 0x2 ;  /* 0x000000040b028c11 */ /* 0x000fca000f8210ff */
[----:B------:R-:W-:-:S05]  /*0700*/  @!P0 IMAD.X R3, RZ, RZ, UR6, P1 ;  /* 0x00000006ff038e24 */ /* 0x000fca00088e06ff */
[----:B------:R0:W5:Y:S01]  /*0710*/  @!P0 LDG.E.CONSTANT R8, desc[UR10][R2.64] ;  /* 0x0000000a02088981 */ /* 0x000162000c1e9900 */
[----:B------:R-:W-:Y:S01]  /*0720*/  BSSY.RECONVERGENT B0, `(.L_x_28) ;  /* 0x0000170000007945 */ /* 0x000fe20003800200 */
[----:B------:R-:W-:-:S03]  /*0730*/  IMAD.MOV.U32 R7, RZ, RZ, RZ ;  /* 0x000000ffff077224 */ /* 0x000fc600078e00ff */
[----:B-1----:R-:W-:Y:S05]  /*0740*/  @P0 BRA `(.L_x_29) ;  /* 0x0000001400b40947 */ /* 0x002fea0003800000 */
[----:B------:R-:W1:Y:S01]  /*0750*/  LDC R0, c[0x0][0x360] ;  /* 0x0000d800ff007b82 */ /* 0x000e620000000800 */
[----:B------:R-:W-:Y:S07]  /*0760*/  BSSY.RECONVERGENT B1, `(.L_x_30) ;  /* 0x000012d000017945 */ /* 0x000fee0003800200 */
[----:B--2---:R-:W2:Y:S01]  /*0770*/  LDC R22, c[0x0][0x3a8] ;  /* 0x0000ea00ff167b82 */ /* 0x004ea20000000800 */
[----:B-1----:R-:W1:Y:S01]  /*0780*/  I2F.U32.RP R6, R0 ;  /* 0x0000000000067306 */ /* 0x002e620000209000 */
[----:B------:R-:W-:Y:S01]  /*0790*/  IMAD.IADD R17, R11, 0x1, R0 ;  /* 0x000000010b117824 */ /* 0x000fe200078e0200 */
[----:B------:R-:W-:-:S04]  /*07a0*/  ISETP.NE.U32.AND P2, PT, R0, RZ, PT ;  /* 0x000000ff0000720c */ /* 0x000fc80003f45070 */
[C---:B------:R-:W-:Y:S02]  /*07b0*/  ISETP.GE.U32.AND P0, PT, R17.reuse, UR7, PT ;  /* 0x0000000711007c0c */ /* 0x040fe4000bf06070 */
[----:B------:R-:W-:Y:S02]  /*07c0*/  VIMNMX.U32 R4, PT, PT, R17, UR7, !PT ;  /* 0x0000000711047c48 */ /* 0x000fe4000ffe0000 */
[----:B------:R-:W-:Y:S01]  /*07d0*/  SEL R5, RZ, 0x1, P0 ;  /* 0x00000001ff057807 */ /* 0x000fe20000000000 */
[----:B-1----:R-:W0:Y:S02]  /*07e0*/  MUFU.RCP R6, R6 ;  /* 0x0000000600067308 */ /* 0x002e240000001000 */
[----:B0-----:R-:W-:-:S06]  /*07f0*/  VIADD R2, R6, 0xffffffe ;  /* 0x0ffffffe06027836 */ /* 0x001fcc0000000000 */
[----:B------:R0:W1:Y:S02]  /*0800*/  F2I.FTZ.U32.TRUNC.NTZ R3, R2 ;  /* 0x0000000200037305 */ /* 0x000064000021f000 */
[----:B0-----:R-:W-:Y:S01]  /*0810*/  IMAD.MOV.U32 R2, RZ, RZ, RZ ;  /* 0x000000ffff027224 */ /* 0x001fe200078e00ff */
[----:B-1----:R-:W-:-:S05]  /*0820*/  IADD3 R7, PT, PT, RZ, -R3, RZ ;  /* 0x80000003ff077210 */ /* 0x002fca0007ffe0ff */
[----:B------:R-:W-:-:S04]  /*0830*/  IMAD R7, R7, R0, RZ ;  /* 0x0000000007077224 */ /* 0x000fc800078e02ff */
[----:B------:R-:W-:Y:S01]  /*0840*/  IMAD.HI.U32 R6, R3, R7, R2 ;  /* 0x0000000703067227 */ /* 0x000fe200078e0002 */
[----:B------:R-:W-:-:S03]  /*0850*/  IADD3 R3, PT, PT, R4, -R17, -R5 ;  /* 0x8000001104037210 */ /* 0x000fc60007ffe805 */
[----:B------:R-:W-:Y:S02]  /*0860*/  IMAD.MOV.U32 R7, RZ, RZ, RZ ;  /* 0x000000ffff077224 */ /* 0x000fe400078e00ff */
[----:B------:R-:W-:-:S04]  /*0870*/  IMAD.HI.U32 R2, R6, R3, RZ ;  /* 0x0000000306027227 */ /* 0x000fc800078e00ff */
[----:B------:R-:W-:-:S04]  /*0880*/  IMAD.MOV R4, RZ, RZ, -R2 ;  /* 0x000000ffff047224 */ /* 0x000fc800078e0a02 */
[----:B------:R-:W-:-:S05]  /*0890*/  IMAD R3, R0, R4, R3 ;  /* 0x0000000400037224 */ /* 0x000fca00078e0203 */
[----:B------:R-:W-:-:S13]  /*08a0*/  ISETP.GE.U32.AND P0, PT, R3, R0, PT ;  /* 0x000000000300720c */ /* 0x000fda0003f06070 */
[----:B------:R-:W-:Y:S01]  /*08b0*/  @P0 IMAD.IADD R3, R3, 0x1, -R0 ;  /* 0x0000000103030824 */ /* 0x000fe200078e0a00 */
[----:B------:R-:W-:-:S04]  /*08c0*/  @P0 IADD3 R2, PT, PT, R2, 0x1, RZ ;  /* 0x0000000102020810 */ /* 0x000fc80007ffe0ff */
[----:B------:R-:W-:Y:S02]  /*08d0*/  ISETP.GE.U32.AND P1, PT, R3, R0, PT ;  /* 0x000000000300720c */ /* 0x000fe40003f26070 */
[----:B--2---:R-:W-:Y:S01]  /*08e0*/  SHF.R.S32.HI R3, RZ, 0x1f, R22 ;  /* 0x0000001fff037819 */ /* 0x004fe20000011416 */
[----:B------:R-:W-:-:S04]  /*08f0*/  IMAD.WIDE.U32 R22, R22, UR12, RZ ;  /* 0x0000000c16167c25 */ /* 0x000fc8000f8e00ff */
[----:B------:R-:W-:-:S04]  /*0900*/  IMAD R3, R3, UR12, RZ ;  /* 0x0000000c03037c24 */ /* 0x000fc8000f8e02ff */
[----:B------:R-:W-:Y:S02]  /*0910*/  IMAD.IADD R3, R23, 0x1, R3 ;  /* 0x0000000117037824 */ /* 0x000fe400078e0203 */
[----:B------:R-:W-:Y:S01]  /*0920*/  @P1 VIADD R2, R2, 0x1 ;  /* 0x0000000102021836 */ /* 0x000fe20000000000 */
[----:B------:R-:W-:-:S05]  /*0930*/  @!P2 LOP3.LUT R2, RZ, R0, RZ, 0x33, !PT ;  /* 0x00000000ff02a212 */ /* 0x000fca00078e33ff */
[----:B------:R-:W-:-:S05]  /*0940*/  IMAD.IADD R2, R5, 0x1, R2 ;  /* 0x0000000105027824 */ /* 0x000fca00078e0202 */
[----:B------:R-:W-:-:S13]  /*0950*/  ISETP.NE.AND P0, PT, R2, RZ, PT ;  /* 0x000000ff0200720c */ /* 0x000fda0003f05270 */
[----:B------:R-:W-:Y:S05]  /*0960*/  @!P0 BRA `(.L_x_31) ;  /* 0x0000001000308947 */ /* 0x000fea0003800000 */
[----:B------:R-:W0:Y:S01]  /*0970*/  LDCU.64 UR14, c[0x0][0x398] ;  /* 0x00007300ff0e77ac */ /* 0x000e220008000a00 */
[----:B------:R-:W-:-:S04]  /*0980*/  LEA.HI R4, P0, R11, R22, RZ, 0x1c ;  /* 0x000000160b047211 */ /* 0x000fc8000781e0ff */
[----:B------:R-:W-:Y:S02]  /*0990*/  IADD3.X R5, PT, PT, RZ, R3, RZ, P0, !PT ;  /* 0x00000003ff057210 */ /* 0x000fe400007fe4ff */
[----:B0-----:R-:W-:-:S04]  /*09a0*/  LEA R6, P0, R4, UR14, 0x1 ;  /* 0x0000000e04067c11 */ /* 0x001fc8000f8008ff */
[----:B------:R-:W-:-:S05]  /*09b0*/  LEA.HI.X R7, R4, UR15, R5, 0x1, P0 ;  /* 0x0000000f04077c11 */ /* 0x000fca00080f0c05 */
[----:B------:R0:W2:Y:S01]  /*09c0*/  LDG.E.U16.CONSTANT R20, desc[UR10][R6.64] ;  /* 0x0000000a06147981 */ /* 0x0000a2000c1e9500 */
[C---:B------:R-:W-:Y:S01]  /*09d0*/  ISETP.GE.AND P0, PT, R17.reuse, UR7, PT ;  /* 0x0000000711007c0c */ /* 0x040fe2000bf06270 */
[----:B------:R-:W-:Y:S02]  /*09e0*/  IMAD.SHL.U32 R16, R17, 0x4, RZ ;  /* 0x0000000411107824 */ /* 0x000fe400078e00ff */
[----:B------:R-:W-:-:S10]  /*09f0*/  IMAD.MOV.U32 R10, RZ, RZ, RZ ;  /* 0x000000ffff0a7224 */ /* 0x000fd400078e00ff */
[----:B------:R-:W-:-:S05]  /*0a00*/  @!P0 IADD3 R4, P1, PT, R16, UR4, RZ ;  /* 0x0000000410048c10 */ /* 0x000fca000ff3e0ff */
[----:B------:R-:W-:-:S05]  /*0a10*/  @!P0 IMAD.X R5, RZ, RZ, UR6, P1 ;  /* 0x00000006ff058e24 */ /* 0x000fca00088e06ff */
[----:B------:R1:W3:Y:S01]  /*0a20*/  @!P0 LDG.E.CONSTANT R10, desc[UR10][R4.64] ;  /* 0x0000000a040a8981 */ /* 0x0002e2000c1e9900 */
[----:B------:R-:W-:Y:S01]  /*0a30*/  LEA.HI R9, P0, R17, R22, RZ, 0x1c ;  /* 0x0000001611097211 */ /* 0x000fe2000781e0ff */
[----:B------:R-:W4:Y:S01]  /*0a40*/  S2UR UR9, SR_CgaCtaId ;  /* 0x00000000000979c3 */ /* 0x000f220000008800 */
[----:B------:R-:W-:Y:S02]  /*0a50*/  UMOV UR8, 0x400 ;  /* 0x0000040000087882 */ /* 0x000fe40000000000 */
[----:B------:R-:W-:Y:S01]  /*0a60*/  UIADD3 UR8, UPT, UPT, UR8, 0x80, URZ ;  /* 0x0000008008087890 */ /* 0x000fe2000fffe0ff */
[----:B0-----:R-:W-:Y:S01]  /*0a70*/  IMAD.X R6, RZ, RZ, R3, P0 ;  /* 0x000000ffff067224 */ /* 0x001fe200000e0603 */
[----:B------:R-:W-:-:S04]  /*0a80*/  LEA R24, P0, R9, UR14, 0x1 ;  /* 0x0000000e09187c11 */ /* 0x000fc8000f8008ff */
[----:B------:R-:W-:-:S05]  /*0a90*/  LEA.HI.X R25, R9, UR15, R6, 0x1, P0 ;  /* 0x0000000f09197c11 */ /* 0x000fca00080f0c06 */
[----:B------:R0:W3:Y:S01]  /*0aa0*/  LDG.E.U16.CONSTANT R24, desc[UR10][R24.64] ;  /* 0x0000000a18187981 */ /* 0x0000e2000c1e9500 */
[----:B----4-:R-:W-:-:S06]  /*0ab0*/  ULEA UR8, UR9, UR8, 0x18 ;  /* 0x0000000809087291 */ /* 0x010fcc000f8ec0ff */
[----:B------:R-:W-:-:S05]  /*0ac0*/  LEA R19, R11, UR8, 0x5 ;  /* 0x000000080b137c11 */ /* 0x000fca000f8e28ff */
[----:B-1----:R-:W1:Y:S01]  /*0ad0*/  LDS.128 R4, [R19] ;  /* 0x0000000013047984 */ /* 0x002e620000000c00 */
[----:B-----5:R-:W-:Y:S02]  /*0ae0*/  LOP3.LUT R9, R8, 0xf, RZ, 0xc0, !PT ;  /* 0x0000000f08097812 */ /* 0x020fe400078ec0ff */
[----:B------:R-:W-:Y:S02]  /*0af0*/  SHF.R.U32.HI R12, RZ, 0x4, R8 ;  /* 0x00000004ff0c7819 */ /* 0x000fe40000011608 */
[----:B------:R-:W-:Y:S02]  /*0b00*/  IADD3 R9, PT, PT, R9, -0x8, RZ ;  /* 0xfffffff809097810 */ /* 0x000fe40007ffe0ff */
[----:B------:R-:W-:Y:S02]  /*0b10*/  LOP3.LUT R12, R12, 0xf, RZ, 0xc0, !PT ;  /* 0x0000000f0c0c7812 */ /* 0x000fe400078ec0ff */
[----:B------:R-:W-:-:S03]  /*0b20*/  I2FP.F32.U32 R9, R9 ;  /* 0x0000000900097245 */ /* 0x000fc60000201000 */
[----:B------:R-:W-:Y:S02]  /*0b30*/  VIADD R18, R12, 0xfffffff8 ;  /* 0xfffffff80c127836 */ /* 0x000fe40000000000 */
[----:B------:R-:W4:Y:S03]  /*0b40*/  LDS.128 R12, [R19+0x10] ;  /* 0x00001000130c7984 */ /* 0x000f260000000c00 */
[----:B------:R-:W-:Y:S02]  /*0b50*/  I2FP.F32.U32 R21, R18 ;  /* 0x0000001200157245 */ /* 0x000fe40000201000 */
[----:B------:R-:W-:-:S04]  /*0b60*/  SHF.R.U32.HI R18, RZ, 0x10, R8 ;  /* 0x00000010ff127819 */ /* 0x000fc80000011608 */
[----:B------:R-:W-:-:S04]  /*0b70*/  LOP3.LUT R18, R18, 0xf, RZ, 0xc0, !PT ;  /* 0x0000000f12127812 */ /* 0x000fc800078ec0ff */
[----:B------:R-:W-:Y:S01]  /*0b80*/  IADD3 R18, PT, PT, R18, -0x8, RZ ;  /* 0xfffffff812127810 */ /* 0x000fe20007ffe0ff */
[----:B--2---:R-:W-:-:S05]  /*0b90*/  HADD2.F32 R20, -RZ, R20.H0_H0 ;  /* 0x20000014ff147230 */ /* 0x004fca0000004100 */
[C---:B------:R-:W-:Y:S01]  /*0ba0*/  FMUL R9, R20.reuse, R9 ;  /* 0x0000000914097220 */ /* 0x040fe20000400000 */
[----:B------:R-:W-:-:S03]  /*0bb0*/  FMUL R21, R20, R21 ;  /* 0x0000001514157220 */ /* 0x000fc60000400000 */
[----:B-1----:R-:W-:Y:S01]  /*0bc0*/  FFMA R4, R4, R9, RZ ;  /* 0x0000000904047223 */ /* 0x002fe200000000ff */
[----:B------:R-:W-:-:S03]  /*0bd0*/  SHF.R.U32.HI R9, RZ, 0x8, R8 ;  /* 0x00000008ff097819 */ /* 0x000fc60000011608 */
[----:B------:R-:W-:Y:S01]  /*0be0*/  FFMA R5, R5, R21, R4 ;  /* 0x0000001505057223 */ /* 0x000fe20000000004 */
[----:B------:R-:W-:Y:S02]  /*0bf0*/  LOP3.LUT R9, R9, 0xf, RZ, 0xc0, !PT ;  /* 0x0000000f09097812 */ /* 0x000fe400078ec0ff */
[----:B------:R-:W-:-:S03]  /*0c00*/  SHF.R.U32.HI R4, RZ, 0xc, R8 ;  /* 0x0000000cff047819 */ /* 0x000fc60000011608 */
[----:B------:R-:W-:Y:S01]  /*0c10*/  VIADD R9, R9, 0xfffffff8 ;  /* 0xfffffff809097836 */ /* 0x000fe20000000000 */
[----:B------:R-:W-:-:S04]  /*0c20*/  LOP3.LUT R4, R4, 0xf, RZ, 0xc0, !PT ;  /* 0x0000000f04047812 */ /* 0x000fc800078ec0ff */
[----:B------:R-:W-:Y:S01]  /*0c30*/  I2FP.F32.U32 R9, R9 ;  /* 0x0000000900097245 */ /* 0x000fe20000201000 */
[----:B------:R-:W-:-:S04]  /*0c40*/  VIADD R4, R4, 0xfffffff8 ;  /* 0xfffffff804047836 */ /* 0x000fc80000000000 */
[----:B------:R-:W-:Y:S01]  /*0c50*/  FMUL R9, R20, R9 ;  /* 0x0000000914097220 */ /* 0x000fe20000400000 */
[----:B0-----:R-:W-:-:S03]  /*0c60*/  I2FP.F32.U32 R25, R4 ;  /* 0x0000000400197245 */ /* 0x001fc60000201000 */
[----:B------:R-:W-:Y:S01]  /*0c70*/  FFMA R6, R6, R9, R5 ;  /* 0x0000000906067223 */ /* 0x000fe20000000005 */
[----:B------:R-:W-:Y:S01]  /*0c80*/  I2FP.F32.U32 R5, R18 ;  /* 0x0000001200057245 */ /* 0x000fe20000201000 */
[----:B------:R-:W-:Y:S01]  /*0c90*/  FMUL R25, R20, R25 ;  /* 0x0000001914197220 */ /* 0x000fe20000400000 */
[----:B------:R-:W-:-:S03]  /*0ca0*/  IMAD R21, R0, 0x2, R11 ;  /* 0x0000000200157824 */ /* 0x000fc600078e020b */
[----:B------:R-:W-:Y:S01]  /*0cb0*/  FFMA R7, R7, R25, R6 ;  /* 0x0000001907077223 */ /* 0x000fe20000000006 */
[----:B------:R-:W-:-:S04]  /*0cc0*/  FMUL R5, R20, R5 ;  /* 0x0000000514057220 */ /* 0x000fc80000400000 */
[----:B----4-:R-:W-:Y:S01]  /*0cd0*/  FFMA R6, R12, R5, R7 ;  /* 0x000000050c067223 */ /* 0x010fe20000000007 */
[--C-:B------:R-:W-:Y:S02]  /*0ce0*/  SHF.R.U32.HI R7, RZ, 0x14, R8.reuse ;  /* 0x00000014ff077819 */ /* 0x100fe40000011608 */
[----:B------:R-:W-:Y:S02]  /*0cf0*/  ISETP.GE.AND P0, PT, R21, UR7, PT ;  /* 0x0000000715007c0c */ /* 0x000fe4000bf06270 */
[----:B------:R-:W-:Y:S02]  /*0d00*/  SHF.R.U32.HI R25, RZ, 0x18, R8 ;  /* 0x00000018ff197819 */ /* 0x000fe40000011608 */
[----:B------:R-:W-:Y:S01]  /*0d10*/  LOP3.LUT R7, R7, 0xf, RZ, 0xc0, !PT ;  /* 0x0000000f07077812 */ /* 0x000fe200078ec0ff */
[----:B------:R-:W-:Y:S01]  /*0d20*/  IMAD.SHL.U32 R9, R0, 0x8, RZ ;  /* 0x0000000800097824 */ /* 0x000fe200078e00ff */
[----:B------:R-:W-:Y:S02]  /*0d30*/  LOP3.LUT R25, R25, 0xf, RZ, 0xc0, !PT ;  /* 0x0000000f19197812 */ /* 0x000fe400078ec0ff */
[----:B------:R-:W-:Y:S01]  /*0d40*/  IADD3 R7, PT, PT, R7, -0x8, RZ ;  /* 0xfffffff807077810 */ /* 0x000fe20007ffe0ff */
[----:B------:R-:W-:-:S02]  /*0d50*/  IMAD R18, R11, 0x4, R9 ;  /* 0x000000040b127824 */ /* 0x000fc400078e0209 */
[----:B------:R-:W-:Y:S01]  /*0d60*/  VIADD R25, R25, 0xfffffff8 ;  /* 0xfffffff819197836 */ /* 0x000fe20000000000 */
[----:B------:R-:W-:Y:S02]  /*0d70*/  I2FP.F32.U32 R7, R7 ;  /* 0x0000000700077245 */ /* 0x000fe40000201000 */
[----:B------:R-:W-:Y:S02]  /*0d80*/  @!P0 IADD3 R4, P1, PT, R18, UR4, RZ ;  /* 0x0000000412048c10 */ /* 0x000fe4000ff3e0ff */
[----:B------:R-:W-:Y:S01]  /*0d90*/  I2FP.F32.U32 R25, R25 ;  /* 0x0000001900197245 */ /* 0x000fe20000201000 */
[----:B------:R-:W-:Y:S01]  /*0da0*/  FMUL R7, R20, R7 ;  /* 0x0000000714077220 */ /* 0x000fe20000400000 */
[----:B------:R-:W-:Y:S01]  /*0db0*/  LEA.HI R12, R8, 0xfffffff8, RZ, 0x4 ;  /* 0xfffffff8080c7811 */ /* 0x000fe200078f20ff */
[----:B---3--:R-:W-:Y:S02]  /*0dc0*/  IMAD.MOV.U32 R8, RZ, RZ, R10 ;  /* 0x000000ffff087224 */ /* 0x008fe400078e000a */
[----:B------:R-:W-:-:S02]  /*0dd0*/  @!P0 IMAD.X R5, RZ, RZ, UR6, P1 ;  /* 0x00000006ff058e24 */ /* 0x000fc400088e06ff */
[----:B------:R-:W-:Y:S01]  /*0de0*/  FFMA R7, R13, R7, R6 ;  /* 0x000000070d077223 */ /* 0x000fe20000000006 */
[----:B------:R-:W-:Y:S02]  /*0df0*/  IMAD R13, R0, 0x20, R19 ;  /* 0x00000020000d7824 */ /* 0x000fe400078e0213 */
[----:B------:R-:W-:Y:S01]  /*0e00*/  FMUL R25, R20, R25 ;  /* 0x0000001914197220 */ /* 0x000fe20000400000 */
[----:B------:R0:W5:Y:S03]  /*0e10*/  @!P0 LDG.E.CONSTANT R8, desc[UR10][R4.64] ;  /* 0x0000000a04088981 */ /* 0x000166000c1e9900 */
[----:B------:R-:W-:Y:S02]  /*0e20*/  FFMA R14, R14, R25, R7 ;  /* 0x000000190e0e7223 */ /* 0x000fe40000000007 */
[----:B0-----:R-:W0:Y:S01]  /*0e30*/  LDS.128 R4, [R13] ;  /* 0x000000000d047984 */ /* 0x001e220000000c00 */
[----:B------:R-:W-:-:S05]  /*0e40*/  I2FP.F32.U32 R25, R12 ;  /* 0x0000000c00197245 */ /* 0x000fca0000201000 */
[----:B------:R-:W-:Y:S01]  /*0e50*/  FMUL R25, R20, R25 ;  /* 0x0000001914197220 */ /* 0x000fe20000400000 */
[----:B------:R-:W-:-:S03]  /*0e60*/  LOP3.LUT R12, R10, 0xf, RZ, 0xc0, !PT ;  /* 0x0000000f0a0c7812 */ /* 0x000fc600078ec0ff */
[----:B------:R-:W-:Y:S01]  /*0e70*/  FFMA R15, R15, R25, R14 ;  /* 0x000000190f0f7223 */ /* 0x000fe2000000000e */
[----:B------:R-:W-:Y:S01]  /*0e80*/  SHF.R.U32.HI R14, RZ, 0x4, R10 ;  /* 0x00000004ff0e7819 */ /* 0x000fe2000001160a */
[----:B------:R-:W-:-:S03]  /*0e90*/  VIADD R12, R12, 0xfffffff8 ;  /* 0xfffffff80c0c7836 */ /* 0x000fc60000000000 */
[----:B------:R-:W-:Y:S01]  /*0ea0*/  LOP3.LUT R14, R14, 0xf, RZ, 0xc0, !PT ;  /* 0x0000000f0e0e7812 */ /* 0x000fe200078ec0ff */
[----:B------:R-:W-:Y:S01]  /*0eb0*/  HADD2.F32 R24, -RZ, R24.H0_H0 ;  /* 0x20000018ff187230 */ /* 0x000fe20000004100 */
[----:B------:R-:W-:-:S03]  /*0ec0*/  I2FP.F32.U32 R25, R12 ;  /* 0x0000000c00197245 */ /* 0x000fc60000201000 */
[----:B------:R-:W-:Y:S01]  /*0ed0*/  VIADD R14, R14, 0xfffffff8 ;  /* 0xfffffff80e0e7836 */ /* 0x000fe20000000000 */
[----:B------:R-:W-:Y:S01]  /*0ee0*/  SHF.R.U32.HI R20, RZ, 0x8, R10 ;  /* 0x00000008ff147819 */ /* 0x000fe2000001160a */
[----:B------:R-:W-:-:S03]  /*0ef0*/  FMUL R25, R24, R25 ;  /* 0x0000001918197220 */ /* 0x000fc60000400000 */
[----:B------:R-:W-:Y:S02]  /*0f00*/  I2FP.F32.U32 R27, R14 ;  /* 0x0000000e001b7245 */ /* 0x000fe40000201000 */
[----:B------:R-:W-:-:S03]  /*0f10*/  LOP3.LUT R20, R20, 0xf, RZ, 0xc0, !PT ;  /* 0x0000000f14147812 */ /* 0x000fc600078ec0ff */
[----:B------:R-:W-:Y:S01]  /*0f20*/  FMUL R27, R24, R27 ;  /* 0x0000001b181b7220 */ /* 0x000fe20000400000 */
[----:B------:R-:W-:Y:S01]  /*0f30*/  IADD3 R20, PT, PT, R20, -0x8, RZ ;  /* 0xfffffff814147810 */ /* 0x000fe20007ffe0ff */
[----:B0-----:R-:W-:-:S03]  /*0f40*/  FFMA R4, R4, R25, R15 ;  /* 0x0000001904047223 */ /* 0x001fc6000000000f */
[----:B------:R-:W-:Y:S01]  /*0f50*/  I2FP.F32.U32 R25, R20 ;  /* 0x0000001400197245 */ /* 0x000fe20000201000 */
[----:B------:R-:W0:Y:S01]  /*0f60*/  LDS.128 R12, [R13+0x10] ;  /* 0x000010000d0c7984 */ /* 0x000e220000000c00 */
[----:B------:R-:W-:Y:S01]  /*0f70*/  FFMA R5, R5, R27, R4 ;  /* 0x0000001b05057223 */ /* 0x000fe20000000004 */
[----:B------:R-:W-:-:S04]  /*0f80*/  SHF.R.U32.HI R4, RZ, 0xc, R10 ;  /* 0x0000000cff047819 */ /* 0x000fc8000001160a */
[----:B------:R-:W-:Y:S01]  /*0f90*/  LOP3.LUT R4, R4, 0xf, RZ, 0xc0, !PT ;  /* 0x0000000f04047812 */ /* 0x000fe200078ec0ff */
[----:B------:R-:W-:-:S04]  /*0fa0*/  FMUL R25, R24, R25 ;  /* 0x0000001918197220 */ /* 0x000fc80000400000 */
[----:B------:R-:W-:Y:S02]  /*0fb0*/  VIADD R4, R4, 0xfffffff8 ;  /* 0xfffffff804047836 */ /* 0x000fe40000000000 */
[----:B------:R-:W-:-:S03]  /*0fc0*/  FFMA R6, R6, R25, R5 ;  /* 0x0000001906067223 */ /* 0x000fc60000000005 */
[----:B------:R-:W-:Y:S02]  /*0fd0*/  I2FP.F32.U32 R5, R4 ;  /* 0x0000000400057245 */ /* 0x000fe40000201000 */
[--C-:B------:R-:W-:Y:S02]  /*0fe0*/  SHF.R.U32.HI R4, RZ, 0x14, R10.reuse ;  /* 0x00000014ff047819 */ /* 0x100fe4000001160a */
[----:B------:R-:W-:Y:S02]  /*0ff0*/  SHF.R.U32.HI R20, RZ, 0x10, R10 ;  /* 0x00000010ff147819 */ /* 0x000fe4000001160a */
[----:B------:R-:W-:Y:S01]  /*1000*/  LOP3.LUT R4, R4, 0xf, RZ, 0xc0, !PT ;  /* 0x0000000f04047812 */ /* 0x000fe200078ec0ff */
[----:B------:R-:W-:Y:S01]  /*1010*/  FMUL R5, R24, R5 ;  /* 0x0000000518057220 */ /* 0x000fe20000400000 */
[----:B------:R-:W-:-:S03]  /*1020*/  LOP3.LUT R20, R20, 0xf, RZ, 0xc0, !PT ;  /* 0x0000000f14147812 */ /* 0x000fc600078ec0ff */
[----:B------:R-:W-:Y:S02]  /*1030*/  VIADD R4, R4, 0xfffffff8 ;  /* 0xfffffff804047836 */ /* 0x000fe40000000000 */
[----:B------:R-:W-:Y:S01]  /*1040*/  FFMA R7, R7, R5, R6 ;  /* 0x0000000507077223 */ /* 0x000fe20000000006 */
[----:B------:R-:W-:Y:S01]  /*1050*/  VIADD R20, R20, 0xfffffff8 ;  /* 0xfffffff814147836 */ /* 0x000fe20000000000 */
[----:B------:R-:W-:Y:S02]  /*1060*/  SHF.R.U32.HI R6, RZ, 0x18, R10 ;  /* 0x00000018ff067819 */ /* 0x000fe4000001160a */
[----:B------:R-:W-:Y:S02]  /*1070*/  I2FP.F32.U32 R25, R4 ;  /* 0x0000000400197245 */ /* 0x000fe40000201000 */
[----:B------:R-:W-:Y:S02]  /*1080*/  IADD3 R4, PT, PT, R2, 0x1, RZ ;  /* 0x0000000102047810 */ /* 0x000fe40007ffe0ff */
[----:B------:R-:W-:-:S02]  /*1090*/  I2FP.F32.U32 R5, R20 ;  /* 0x0000001400057245 */ /* 0x000fc40000201000 */
[----:B------:R-:W-:Y:S02]  /*10a0*/  LOP3.LUT R6, R6, 0xf, RZ, 0xc0, !PT ;  /* 0x0000000f06067812 */ /* 0x000fe400078ec0ff */
[----:B------:R-:W-:Y:S01]  /*10b0*/  LOP3.LUT R4, R4, 0xfffffffe, RZ, 0xc0, !PT ;  /* 0xfffffffe04047812 */ /* 0x000fe200078ec0ff */
[----:B------:R-:W-:Y:S02]  /*10c0*/  FMUL R5, R24, R5 ;  /* 0x0000000518057220 */ /* 0x000fe40000400000 */
[----:B------:R-:W-:Y:S01]  /*10d0*/  VIADD R6, R6, 0xfffffff8 ;  /* 0xfffffff806067836 */ /* 0x000fe20000000000 */
[----:B------:R-:W-:Y:S01]  /*10e0*/  IADD3 R4, PT, PT, -R4, 0x2, RZ ;  /* 0x0000000204047810 */ /* 0x000fe20007ffe1ff */
[----:B0-----:R-:W-:Y:S01]  /*10f0*/  FFMA R12, R12, R5, R7 ;  /* 0x000000050c0c7223 */ /* 0x001fe20000000007 */
[----:B------:R-:W-:Y:S02]  /*1100*/  LEA.HI R7, R10, 0xfffffff8, RZ, 0x4 ;  /* 0xfffffff80a077811 */ /* 0x000fe400078f20ff */
[----:B------:R-:W-:Y:S01]  /*1110*/  ISETP.NE.AND P0, PT, R4, RZ, PT ;  /* 0x000000ff0400720c */ /* 0x000fe20003f05270 */
[----:B------:R-:W-:Y:S01]  /*1120*/  FMUL R25, R24, R25 ;  /* 0x0000001918197220 */ /* 0x000fe20000400000 */
[----:B------:R-:W-:-:S02]  /*1130*/  I2FP.F32.U32 R5, R6 ;  /* 0x0000000600057245 */ /* 0x000fc40000201000 */
[----:B------:R-:W-:Y:S01]  /*1140*/  I2FP.F32.U32 R7, R7 ;  /* 0x0000000700077245 */ /* 0x000fe20000201000 */
[----:B------:R-:W-:Y:S02]  /*1150*/  FFMA R13, R13, R25, R12 ;  /* 0x000000190d0d7223 */ /* 0x000fe4000000000c */
[C---:B------:R-:W-:Y:S02]  /*1160*/  FMUL R5, R24.reuse, R5 ;  /* 0x0000000518057220 */ /* 0x040fe40000400000 */
[----:B------:R-:W-:Y:S02]  /*1170*/  FMUL R7, R24, R7 ;  /* 0x0000000718077220 */ /* 0x000fe40000400000 */
[----:B------:R-:W-:Y:S01]  /*1180*/  FFMA R14, R14, R5, R13 ;  /* 0x000000050e0e7223 */ /* 0x000fe2000000000d */
[C---:B------:R-:W-:Y:S01]  /*1190*/  IMAD R5, R0.reuse, 0x2, R17 ;  /* 0x0000000200057824 */ /* 0x040fe200078e0211 */
[C---:B------:R-:W-:Y:S01]  /*11a0*/  IADD3 R11, PT, PT, R0.reuse, R11, R0 ;  /* 0x0000000b000b7210 */ /* 0x040fe20007ffe000 */
[----:B------:R-:W-:-:S02]  /*11b0*/  IMAD R21, R0, 0x2, R21 ;  /* 0x0000000200157824 */ /* 0x000fc400078e0215 */
[----:B------:R-:W-:Y:S01]  /*11c0*/  FFMA R7, R15, R7, R14 ;  /* 0x000000070f077223 */ /* 0x000fe2000000000e */
[----:B------:R-:W-:Y:S01]  /*11d0*/  IMAD R17, R0, 0x40, R19 ;  /* 0x0000004000117824 */ /* 0x000fe200078e0213 */
[----:B------:R-:W-:Y:S06]  /*11e0*/  @!P0 BRA `(.L_x_31) ;  /* 0x0000000800108947 */ /* 0x000fec0003800000 */
[C---:B------:R-:W-:Y:S01]  /*11f0*/  IMAD.IADD R10, R9.reuse, 0x1, R18 ;  /* 0x00000001090a7824 */ /* 0x040fe200078e0212 */
[----:B------:R-:W-:Y:S01]  /*1200*/  IADD3 R16, PT, PT, R9, R16, RZ ;  /* 0x0000001009107210 */ /* 0x000fe20007ffe0ff */
[----:B------:R-:W-:Y:S02]  /*1210*/  IMAD.MOV.U32 R19, RZ, RZ, R21 ;  /* 0x000000ffff137224 */ /* 0x000fe400078e0015 */
[----:B------:R-:W-:Y:S02]  /*1220*/  IMAD.MOV.U32 R21, RZ, RZ, R5 ;  /* 0x000000ffff157224 */ /* 0x000fe400078e0005 */
[----:B------:R-:W-:Y:S02]  /*1230*/  IMAD.MOV.U32 R18, RZ, RZ, R4 ;  /* 0x000000ffff127224 */ /* 0x000fe400078e0004 */
[----:B-----5:R-:W-:-:S07]  /*1240*/  IMAD.MOV.U32 R20, RZ, RZ, R8 ;  /* 0x000000ffff147224 */ /* 0x020fce00078e0008 */
.L_x_32:
[----:B------:R-:W-:Y:S01]  /*1250*/  LEA.HI R5, P0, R11, R22, RZ, 0x1c ;  /* 0x000000160b057211 */ /* 0x000fe2000781e0ff */
[----:B------:R-:W0:Y:S03]  /*1260*/  LDS.128 R12, [R17] ;  /* 0x00000000110c7984 */ /* 0x000e260000000c00 */
[----:B------:R-:W-:Y:S02]  /*1270*/  IADD3.X R6, PT, PT, RZ, R3, RZ, P0, !PT ;  /* 0x00000003ff067210 */ /* 0x000fe400007fe4ff */
[----:B------:R-:W-:-:S04]  /*1280*/  LEA R4, P0, R5, UR16, 0x1 ;  /* 0x0000001005047c11 */ /* 0x000fc8000f8008ff */
[----:B------:R-:W-:-:S05]  /*1290*/  LEA.HI.X R5, R5, UR17, R6, 0x1, P0 ;  /* 0x0000001105057c11 */ /* 0x000fca00080f0c06 */
[----:B------:R1:W2:Y:S01]  /*12a0*/  LDG.E.U16.CONSTANT R4, desc[UR10][R4.64] ;  /* 0x0000000a04047981 */ /* 0x0002a2000c1e9500 */
[----:B------:R-:W-:-:S13]  /*12b0*/  ISETP.GE.AND P0, PT, R21, UR7, PT ;  /* 0x0000000715007c0c */ /* 0x000fda000bf06270 */
[----:B------:R-:W-:-:S05]  /*12c0*/  @!P0 IADD3 R26, P1, PT, R16, UR4, RZ ;  /* 0x00000004101a8c10 */ /* 0x000fca000ff3e0ff */
[----:B------:R-:W-:-:S05]  /*12d0*/  @!P0 IMAD.X R27, RZ, RZ, UR6, P1 ;  /* 0x00000006ff1b8e24 */ /* 0x000fca00088e06ff */
[----:B------:R-:W3:Y:S01]  /*12e0*/  @!P0 LDG.E.CONSTANT R20, desc[UR10][R26.64] ;  /* 0x0000000a1a148981 */ /* 0x000ee2000c1e9900 */
[----:B------:R-:W-:Y:S02]  /*12f0*/  LEA.HI R6, P0, R21, R22, RZ, 0x1c ;  /* 0x0000001615067211 */ /* 0x000fe4000781e0ff */
[----:B-1----:R-:W-:-:S03]  /*1300*/  LOP3.LUT R5, R8, 0xf, RZ, 0xc0, !PT ;  /* 0x0000000f08057812 */ /* 0x002fc600078ec0ff */
[----:B------:R-:W-:Y:S01]  /*1310*/  IMAD.X R25, RZ, RZ, R3, P0 ;  /* 0x000000ffff197224 */ /* 0x000fe200000e0603 */
[----:B------:R-:W-:Y:S01]  /*1320*/  LEA R24, P0, R6, UR16, 0x1 ;  /* 0x0000001006187c11 */ /* 0x000fe2000f8008ff */
[----:B------:R-:W-:-:S03]  /*1330*/  VIADD R5, R5, 0xfffffff8 ;  /* 0xfffffff805057836 */ /* 0x000fc60000000000 */
[----:B------:R-:W-:Y:S02]  /*1340*/  LEA.HI.X R25, R6, UR17, R25, 0x1, P0 ;  /* 0x0000001106197c11 */ /* 0x000fe400080f0c19 */
[----:B------:R-:W-:-:S03]  /*1350*/  I2FP.F32.U32 R5, R5 ;  /* 0x0000000500057245 */ /* 0x000fc60000201000 */
[----:B------:R1:W4:Y:S01]  /*1360*/  LDG.E.U16.CONSTANT R24, desc[UR10][R24.64] ;  /* 0x0000000a18187981 */ /* 0x000322000c1e9500 */
[----:B------:R-:W-:Y:S02]  /*1370*/  ISETP.GE.AND P0, PT, R19, UR7, PT ;  /* 0x0000000713007c0c */ /* 0x000fe4000bf06270 */
[--C-:B-1----:R-:W-:Y:S01]  /*1380*/  SHF.R.U32.HI R25, RZ, 0x18, R8.reuse ;  /* 0x00000018ff197819 */ /* 0x102fe20000011608 */
[----:B--2---:R-:W-:Y:S01]  /*1390*/  HADD2.F32 R28, -RZ, R4.H0_H0 ;  /* 0x20000004ff1c7230 */ /* 0x004fe20000004100 */
[----:B------:R-:W-:-:S04]  /*13a0*/  SHF.R.U32.HI R4, RZ, 0x4, R8 ;  /* 0x00000004ff047819 */ /* 0x000fc80000011608 */
[----:B------:R-:W-:Y:S01]  /*13b0*/  FMUL R5, R28, R5 ;  /* 0x000000051c057220 */ /* 0x000fe20000400000 */
[----:B------:R-:W-:-:S03]  /*13c0*/  LOP3.LUT R4, R4, 0xf, RZ, 0xc0, !PT ;  /* 0x0000000f04047812 */ /* 0x000fc600078ec0ff */
[----:B0-----:R-:W-:Y:S01]  /*13d0*/  FFMA R12, R12, R5, R7 ;  /* 0x000000050c0c7223 */ /* 0x001fe20000000007 */
[----:B------:R-:W-:Y:S01]  /*13e0*/  SHF.R.U32.HI R5, RZ, 0x8, R8 ;  /* 0x00000008ff057819 */ /* 0x000fe20000011608 */
[----:B------:R-:W-:-:S03]  /*13f0*/  VIADD R4, R4, 0xfffffff8 ;  /* 0xfffffff804047836 */ /* 0x000fc60000000000 */
[----:B------:R-:W-:-:S04]  /*1400*/  LOP3.LUT R5, R5, 0xf, RZ, 0xc0, !PT ;  /* 0x0000000f05057812 */ /* 0x000fc800078ec0ff */
[----:B------:R-:W-:Y:S02]  /*1410*/  IADD3 R6, PT, PT, R5, -0x8, RZ ;  /* 0xfffffff805067810 */ /* 0x000fe40007ffe0ff */
[----:B------:R-:W-:Y:S02]  /*1420*/  I2FP.F32.U32 R5, R4 ;  /* 0x0000000400057245 */ /* 0x000fe40000201000 */
[----:B------:R-:W-:-:S03]  /*1430*/  I2FP.F32.U32 R7, R6 ;  /* 0x0000000600077245 */ /* 0x000fc60000201000 */
[C---:B------:R-:W-:Y:S02]  /*1440*/  FMUL R5, R28.reuse, R5 ;  /* 0x000000051c057220 */ /* 0x040fe40000400000 */
[----:B------:R-:W-:Y:S02]  /*1450*/  FMUL R7, R28, R7 ;  /* 0x000000071c077220 */ /* 0x000fe40000400000 */
[----:B------:R-:W-:Y:S01]  /*1460*/  FFMA R5, R13, R5, R12 ;  /* 0x000000050d057223 */ /* 0x000fe2000000000c */
[----:B------:R-:W-:-:S03]  /*1470*/  SHF.R.U32.HI R12, RZ, 0xc, R8 ;  /* 0x0000000cff0c7819 */ /* 0x000fc60000011608 */
[----:B------:R-:W-:Y:S01]  /*1480*/  FFMA R14, R14, R7, R5 ;  /* 0x000000070e0e7223 */ /* 0x000fe20000000005 */
[----:B------:R-:W-:Y:S01]  /*1490*/  LOP3.LUT R12, R12, 0xf, RZ, 0xc0, !PT ;  /* 0x0000000f0c0c7812 */ /* 0x000fe200078ec0ff */
[----:B------:R-:W0:Y:S04]  /*14a0*/  LDS.128 R4, [R17+0x10] ;  /* 0x0000100011047984 */ /* 0x000e280000000c00 */
[----:B------:R-:W-:-:S05]  /*14b0*/  VIADD R12, R12, 0xfffffff8 ;  /* 0xfffffff80c0c7836 */ /* 0x000fca0000000000 */
[----:B------:R-:W-:Y:S02]  /*14c0*/  I2FP.F32.U32 R13, R12 ;  /* 0x0000000c000d7245 */ /* 0x000fe40000201000 */
[----:B------:R-:W-:-:S03]  /*14d0*/  SHF.R.U32.HI R12, RZ, 0x10, R8 ;  /* 0x00000010ff0c7819 */ /* 0x000fc60000011608 */
[----:B------:R-:W-:Y:S01]  /*14e0*/  FMUL R13, R28, R13 ;  /* 0x0000000d1c0d7220 */ /* 0x000fe20000400000 */
[----:B------:R-:W-:-:S03]  /*14f0*/  LOP3.LUT R12, R12, 0xf, RZ, 0xc0, !PT ;  /* 0x0000000f0c0c7812 */ /* 0x000fc600078ec0ff */
[----:B------:R-:W-:Y:S02]  /*1500*/  FFMA R13, R15, R13, R14 ;  /* 0x0000000d0f0d7223 */ /* 0x000fe4000000000e */
[----:B------:R-:W-:-:S05]  /*1510*/  VIADD R12, R12, 0xfffffff8 ;  /* 0xfffffff80c0c7836 */ /* 0x000fca0000000000 */
[----:B------:R-:W-:Y:S02]  /*1520*/  I2FP.F32.U32 R15, R12 ;  /* 0x0000000c000f7245 */ /* 0x000fe40000201000 */
[----:B------:R-:W-:-:S03]  /*1530*/  @!P0 IADD3 R12, P1, PT, R10, UR4, RZ ;  /* 0x000000040a0c8c10 */ /* 0x000fc6000ff3e0ff */
[----:B------:R-:W-:Y:S01]  /*1540*/  FMUL R14, R28, R15 ;  /* 0x0000000f1c0e7220 */ /* 0x000fe20000400000 */
[----:B------:R-:W-:-:S03]  /*1550*/  SHF.R.U32.HI R15, RZ, 0x14, R8 ;  /* 0x00000014ff0f7819 */ /* 0x000fc60000011608 */
[----:B0-----:R-:W-:Y:S01]  /*1560*/  FFMA R14, R4, R14, R13 ;  /* 0x0000000e040e7223 */ /* 0x001fe2000000000d */
[----:B------:R-:W-:Y:S01]  /*1570*/  LEA.HI R4, R8, 0xfffffff8, RZ, 0x4 ;  /* 0xfffffff808047811 */ /* 0x000fe200078f20ff */
[----:B---3--:R-:W-:Y:S02]  /*1580*/  IMAD.MOV.U32 R8, RZ, RZ, R20 ;  /* 0x000000ffff087224 */ /* 0x008fe400078e0014 */
[----:B------:R-:W-:-:S05]  /*1590*/  @!P0 IMAD.X R13, RZ, RZ, UR6, P1 ;  /* 0x00000006ff0d8e24 */ /* 0x000fca00088e06ff */
[----:B------:R0:W2:Y:S01]  /*15a0*/  @!P0 LDG.E.CONSTANT R8, desc[UR10][R12.64] ;  /* 0x0000000a0c088981 */ /* 0x0000a2000c1e9900 */
[----:B------:R-:W-:Y:S01]  /*15b0*/  LOP3.LUT R15, R15, 0xf, RZ, 0xc0, !PT ;  /* 0x0000000f0f0f7812 */ /* 0x000fe200078ec0ff */
[----:B----4-:R-:W-:Y:S01]  /*15c0*/  HADD2.F32 R24, -RZ, R24.H0_H0 ;  /* 0x20000018ff187230 */ /* 0x010fe20000004100 */
[----:B------:R-:W-:Y:S01]  /*15d0*/  LOP3.LUT R25, R25, 0xf, RZ, 0xc0, !PT ;  /* 0x0000000f19197812 */ /* 0x000fe200078ec0ff */
[C---:B------:R-:W-:Y:S01]  /*15e0*/  IMAD R21, R0.reuse, 0x2, R21 ;  /* 0x0000000200157824 */ /* 0x040fe200078e0215 */
[----:B------:R-:W-:Y:S01]  /*15f0*/  IADD3 R15, PT, PT, R15, -0x8, RZ ;  /* 0xfffffff80f0f7810 */ /* 0x000fe20007ffe0ff */
[----:B------:R-:W-:Y:S01]  /*1600*/  IMAD R19, R0, 0x2, R19 ;  /* 0x0000000200137824 */ /* 0x000fe200078e0213 */
[----:B------:R-:W-:Y:S01]  /*1610*/  IADD3 R18, PT, PT, R18, 0x2, RZ ;  /* 0x0000000212127810 */ /* 0x000fe20007ffe0ff */
[----:B------:R-:W-:Y:S01]  /*1620*/  VIADD R25, R25, 0xfffffff8 ;  /* 0xfffffff819197836 */ /* 0x000fe20000000000 */
[----:B------:R-:W-:Y:S01]  /*1630*/  I2FP.F32.U32 R15, R15 ;  /* 0x0000000f000f7245 */ /* 0x000fe20000201000 */
[----:B------:R-:W-:Y:S01]  /*1640*/  IMAD.IADD R16, R9, 0x1, R16 ;  /* 0x0000000109107824 */ /* 0x000fe200078e0210 */
[----:B------:R-:W-:-:S02]  /*1650*/  ISETP.NE.AND P0, PT, R18, RZ, PT ;  /* 0x000000ff1200720c */ /* 0x000fc40003f05270 */
[----:B------:R-:W-:Y:S01]  /*1660*/  I2FP.F32.U32 R25, R25 ;  /* 0x0000001900197245 */ /* 0x000fe20000201000 */
[----:B------:R-:W-:Y:S01]  /*1670*/  FMUL R15, R28, R15 ;  /* 0x0000000f1c0f7220 */ /* 0x000fe20000400000 */
[C---:B------:R-:W-:Y:S02]  /*1680*/  IADD3 R11, PT, PT, R0.reuse, R11, R0 ;  /* 0x0000000b000b7210 */ /* 0x040fe40007ffe000 */
[----:B------:R-:W-:Y:S01]  /*1690*/  IADD3 R10, PT, PT, R9, R10, RZ ;  /* 0x0000000a090a7210 */ /* 0x000fe20007ffe0ff */
[----:B------:R-:W-:Y:S01]  /*16a0*/  FFMA R5, R5, R15, R14 ;  /* 0x0000000f05057223 */ /* 0x000fe2000000000e */
[----:B------:R-:W-:Y:S01]  /*16b0*/  I2FP.F32.U32 R15, R4 ;  /* 0x00000004000f7245 */ /* 0x000fe20000201000 */
[--C-:B------:R-:W-:Y:S02]  /*16c0*/  IMAD R4, R0, 0x20, R17.reuse ;  /* 0x0000002000047824 */ /* 0x100fe400078e0211 */
[----:B------:R-:W-:Y:S01]  /*16d0*/  FMUL R25, R28, R25 ;  /* 0x000000191c197220 */ /* 0x000fe20000400000 */
[----:B------:R-:W-:-:S02]  /*16e0*/  IMAD R17, R0, 0x40, R17 ;  /* 0x0000004000117824 */ /* 0x000fc400078e0211 */
[----:B------:R-:W-:Y:S01]  /*16f0*/  FMUL R28, R28, R15 ;  /* 0x0000000f1c1c7220 */ /* 0x000fe20000400000 */
[----:B------:R-:W-:Y:S01]  /*1700*/  FFMA R6, R6, R25, R5 ;  /* 0x0000001906067223 */ /* 0x000fe20000000005 */
[----:B0-----:R-:W0:Y:S01]  /*1710*/  LDS.128 R12, [R4] ;  /* 0x00000000040c7984 */ /* 0x001e220000000c00 */
[----:B------:R-:W-:Y:S02]  /*1720*/  LOP3.LUT R5, R20, 0xf, RZ, 0xc0, !PT ;  /* 0x0000000f14057812 */ /* 0x000fe400078ec0ff */
[----:B------:R-:W-:Y:S01]  /*1730*/  FFMA R7, R7, R28, R6 ;  /* 0x0000001c07077223 */ /* 0x000fe20000000006 */
[----:B------:R-:W-:Y:S02]  /*1740*/  SHF.R.U32.HI R6, RZ, 0x4, R20 ;  /* 0x00000004ff067819 */ /* 0x000fe40000011614 */
[----:B------:R-:W-:Y:S02]  /*1750*/  VIADD R5, R5, 0xfffffff8 ;  /* 0xfffffff805057836 */ /* 0x000fe40000000000 */
[----:B------:R-:W-:-:S03]  /*1760*/  LOP3.LUT R6, R6, 0xf, RZ, 0xc0, !PT ;  /* 0x0000000f06067812 */ /* 0x000fc600078ec0ff */
[----:B------:R-:W-:Y:S02]  /*1770*/  I2FP.F32.U32 R5, R5 ;  /* 0x0000000500057245 */ /* 0x000fe40000201000 */
[----:B------:R-:W-:-:S03]  /*1780*/  VIADD R6, R6, 0xfffffff8 ;  /* 0xfffffff806067836 */ /* 0x000fc60000000000 */
[----:B------:R-:W-:-:S04]  /*1790*/  FMUL R5, R24, R5 ;  /* 0x0000000518057220 */ /* 0x000fc80000400000 */
[----:B0-----:R-:W-:Y:S01]  /*17a0*/  FFMA R12, R12, R5, R7 ;  /* 0x000000050c0c7223 */ /* 0x001fe20000000007 */
[----:B------:R-:W-:-:S04]  /*17b0*/  SHF.R.U32.HI R5, RZ, 0x8, R20 ;  /* 0x00000008ff057819 */ /* 0x000fc80000011614 */
[----:B------:R-:W-:-:S04]  /*17c0*/  LOP3.LUT R5, R5, 0xf, RZ, 0xc0, !PT ;  /* 0x0000000f05057812 */ /* 0x000fc800078ec0ff */
[----:B------:R-:W-:Y:S02]  /*17d0*/  IADD3 R7, PT, PT, R5, -0x8, RZ ;  /* 0xfffffff805077810 */ /* 0x000fe40007ffe0ff */
[----:B------:R-:W-:Y:S02]  /*17e0*/  I2FP.F32.U32 R5, R6 ;  /* 0x0000000600057245 */ /* 0x000fe40000201000 */
[----:B------:R-:W-:-:S03]  /*17f0*/  I2FP.F32.U32 R7, R7 ;  /* 0x0000000700077245 */ /* 0x000fc60000201000 */
[C---:B------:R-:W-:Y:S02]  /*1800*/  FMUL R5, R24.reuse, R5 ;  /* 0x0000000518057220 */ /* 0x040fe40000400000 */
[----:B------:R-:W-:Y:S02]  /*1810*/  FMUL R25, R24, R7 ;  /* 0x0000000718197220 */ /* 0x000fe40000400000 */
[----:B------:R-:W-:Y:S01]  /*1820*/  FFMA R13, R13, R5, R12 ;  /* 0x000000050d0d7223 */ /* 0x000fe2000000000c */
[--C-:B------:R-:W-:Y:S01]  /*1830*/  SHF.R.U32.HI R12, RZ, 0xc, R20.reuse ;  /* 0x0000000cff0c7819 */ /* 0x100fe20000011614 */
[----:B------:R-:W0:Y:S02]  /*1840*/  LDS.128 R4, [R4+0x10] ;  /* 0x0000100004047984 */ /* 0x000e240000000c00 */
[----:B------:R-:W-:Y:S01]  /*1850*/  FFMA R14, R14, R25, R13 ;  /* 0x000000190e0e7223 */ /* 0x000fe2000000000d */
[----:B------:R-:W-:Y:S02]  /*1860*/  LOP3.LUT R12, R12, 0xf, RZ, 0xc0, !PT ;  /* 0x0000000f0c0c7812 */ /* 0x000fe400078ec0ff */
[----:B------:R-:W-:-:S03]  /*1870*/  SHF.R.U32.HI R25, RZ, 0x18, R20 ;  /* 0x00000018ff197819 */ /* 0x000fc60000011614 */
[----:B------:R-:W-:Y:S01]  /*1880*/  VIADD R12, R12, 0xfffffff8 ;  /* 0xfffffff80c0c7836 */ /* 0x000fe20000000000 */
[----:B------:R-:W-:-:S04]  /*1890*/  LOP3.LUT R25, R25, 0xf, RZ, 0xc0, !PT ;  /* 0x0000000f19197812 */ /* 0x000fc800078ec0ff */
[----:B------:R-:W-:Y:S02]  /*18a0*/  I2FP.F32.U32 R13, R12 ;  /* 0x0000000c000d7245 */ /* 0x000fe40000201000 */
[----:B------:R-:W-:-:S03]  /*18b0*/  SHF.R.U32.HI R12, RZ, 0x10, R20 ;  /* 0x00000010ff0c7819 */ /* 0x000fc60000011614 */
[----:B------:R-:W-:Y:S01]  /*18c0*/  FMUL R13, R24, R13 ;  /* 0x0000000d180d7220 */ /* 0x000fe20000400000 */
[----:B------:R-:W-:-:S03]  /*18d0*/  LOP3.LUT R12, R12, 0xf, RZ, 0xc0, !PT ;  /* 0x0000000f0c0c7812 */ /* 0x000fc600078ec0ff */
[----:B------:R-:W-:Y:S01]  /*18e0*/  FFMA R15, R15, R13, R14 ;  /* 0x0000000d0f0f7223 */ /* 0x000fe2000000000e */
[----:B------:R-:W-:Y:S01]  /*18f0*/  SHF.R.U32.HI R13, RZ, 0x14, R20 ;  /* 0x00000014ff0d7819 */ /* 0x000fe20000011614 */
[----:B------:R-:W-:-:S03]  /*1900*/  VIADD R12, R12, 0xfffffff8 ;  /* 0xfffffff80c0c7836 */ /* 0x000fc60000000000 */
[----:B------:R-:W-:Y:S02]  /*1910*/  LOP3.LUT R14, R13, 0xf, RZ, 0xc0, !PT ;  /* 0x0000000f0d0e7812 */ /* 0x000fe400078ec0ff */
[----:B------:R-:W-:Y:S01]  /*1920*/  I2FP.F32.U32 R13, R12 ;  /* 0x0000000c000d7245 */ /* 0x000fe20000201000 */
[----:B------:R-:W-:Y:S02]  /*1930*/  VIADD R12, R25, 0xfffffff8 ;  /* 0xfffffff8190c7836 */ /* 0x000fe40000000000 */
[----:B------:R-:W-:Y:S02]  /*1940*/  VIADD R14, R14, 0xfffffff8 ;  /* 0xfffffff80e0e7836 */ /* 0x000fe40000000000 */
[----:B------:R-:W-:-:S03]  /*1950*/  FMUL R13, R24, R13 ;  /* 0x0000000d180d7220 */ /* 0x000fc60000400000 */
[----:B------:R-:W-:Y:S02]  /*1960*/  I2FP.F32.U32 R25, R14 ;  /* 0x0000000e00197245 */ /* 0x000fe40000201000 */
[----:B------:R-:W-:Y:S01]  /*1970*/  LEA.HI R14, R20, 0xfffffff8, RZ, 0x4 ;  /* 0xfffffff8140e7811 */ /* 0x000fe200078f20ff */
[----:B0-----:R-:W-:Y:S01]  /*1980*/  FFMA R4, R4, R13, R15 ;  /* 0x0000000d04047223 */ /* 0x001fe2000000000f */
[----:B------:R-:W-:Y:S01]  /*1990*/  I2FP.F32.U32 R13, R12 ;  /* 0x0000000c000d7245 */ /* 0x000fe20000201000 */
[----:B------:R-:W-:Y:S01]  /*19a0*/  FMUL R25, R24, R25 ;  /* 0x0000001918197220 */ /* 0x000fe20000400000 */
[----:B------:R-:W-:-:S03]  /*19b0*/  I2FP.F32.U32 R15, R14 ;  /* 0x0000000e000f7245 */ /* 0x000fc60000201000 */
[----:B------:R-:W-:Y:S01]  /*19c0*/  FFMA R5, R5, R25, R4 ;  /* 0x0000001905057223 */ /* 0x000fe20000000004 */
[C---:B------:R-:W-:Y:S01]  /*19d0*/  FMUL R13, R24.reuse, R13 ;  /* 0x0000000d180d7220 */ /* 0x040fe20000400000 */
[----:B------:R-:W-:-:S03]  /*19e0*/  FMUL R15, R24, R15 ;  /* 0x0000000f180f7220 */ /* 0x000fc60000400000 */
[----:B------:R-:W-:-:S04]  /*19f0*/  FFMA R6, R6, R13, R5 ;  /* 0x0000000d06067223 */ /* 0x000fc80000000005 */
[----:B------:R-:W-:Y:S01]  /*1a00*/  FFMA R7, R7, R15, R6 ;  /* 0x0000000f07077223 */ /* 0x000fe20000000006 */
[----:B--2---:R-:W-:Y:S01]  /*1a10*/  IMAD.MOV.U32 R20, RZ, RZ, R8 ;  /* 0x000000ffff147224 */ /* 0x004fe200078e0008 */
[----:B------:R-:W-:Y:S06]  /*1a20*/  @P0 BRA `(.L_x_32) ;  /* 0xfffffff800080947 */ /* 0x000fec000383ffff */
.L_x_31:
[----:B------:R-:W-:Y:S05]  /*1a30*/  BSYNC.RECONVERGENT B1 ;  /* 0x0000000000017941 */ /* 0x000fea0003800200 */
.L_x_30:
[----:B------:R-:W-:-:S04]  /*1a40*/  LOP3.LUT R2, R2, 0x1, RZ, 0xc0, !PT ;  /* 0x0000000102027812 */ /* 0x000fc800078ec0ff */
[----:B------:R-:W-:-:S13]  /*1a50*/  ISETP.NE.U32.AND P0, PT, R2, 0x1, PT ;  /* 0x000000010200780c */ /* 0x000fda0003f05070 */
[----:B------:R-:W-:Y:S05]  /*1a60*/  @!P0 BRA `(.L_x_29) ;  /* 0x0000000000ec8947 */ /* 0x000fea0003800000 */
[----:B------:R-:W0:Y:S01]  /*1a70*/  LDCU.64 UR8, c[0x0][0x398] ;  /* 0x00007300ff0877ac */ /* 0x000e220008000a00 */
[----:B------:R-:W-:-:S05]  /*1a80*/  LEA.HI R22, P0, R11, R22, RZ, 0x1c ;  /* 0x000000160b167211 */ /* 0x000fca000781e0ff */
[----:B------:R-:W-:Y:S01]  /*1a90*/  IMAD.X R3, RZ, RZ, R3, P0 ;  /* 0x000000ffff037224 */ /* 0x000fe200000e0603 */
[----:B0-----:R-:W-:-:S04]  /*1aa0*/  LEA R2, P0, R22, UR8, 0x1 ;  /* 0x0000000816027c11 */ /* 0x001fc8000f8008ff */
[----:B------:R-:W-:-:S05]  /*1ab0*/  LEA.HI.X R3, R22, UR9, R3, 0x1, P0 ;  /* 0x0000000916037c11 */ /* 0x000fca00080f0c03 */
[----:B------:R0:W2:Y:S01]  /*1ac0*/  LDG.E.U16.CONSTANT R0, desc[UR10][R2.64] ;  /* 0x0000000a02007981 */ /* 0x0000a2000c1e9500 */
[----:B------:R-:W1:Y:S01]  /*1ad0*/  S2UR UR9, SR_CgaCtaId ;  /* 0x00000000000979c3 */ /* 0x000e620000008800 */
[----:B------:R-:W-:Y:S01]  /*1ae0*/  UMOV UR8, 0x400 ;  /* 0x0000040000087882 */ /* 0x000fe20000000000 */
[----:B-----5:R-:W-:Y:S01]  /*1af0*/  LOP3.LUT R4, R8, 0xf, RZ, 0xc0, !PT ;  /* 0x0000000f08047812 */ /* 0x020fe200078ec0ff */
[----:B------:R-:W-:Y:S01]  /*1b00*/  UIADD3 UR8, UPT, UPT, UR8, 0x80, URZ ;  /* 0x0000008008087890 */ /* 0x000fe2000fffe0ff */
[--C-:B------:R-:W-:Y:S02]  /*1b10*/  SHF.R.U32.HI R5, RZ, 0x4, R8.reuse ;  /* 0x00000004ff057819 */ /* 0x100fe40000011608 */
[--C-:B------:R-:W-:Y:S01]  /*1b20*/  SHF.R.U32.HI R6, RZ, 0x14, R8.reuse ;  /* 0x00000014ff067819 */ /* 0x100fe20000011608 */
[----:B------:R-:W-:Y:S01]  /*1b30*/  VIADD R4, R4, 0xfffffff8 ;  /* 0xfffffff804047836 */ /* 0x000fe20000000000 */
[----:B------:R-:W-:Y:S02]  /*1b40*/  LOP3.LUT R5, R5, 0xf, RZ, 0xc0, !PT ;  /* 0x0000000f05057812 */ /* 0x000fe400078ec0ff */
[----:B0-----:R-:W-:-:S02]  /*1b50*/  SHF.R.U32.HI R2, RZ, 0x8, R8 ;  /* 0x00000008ff027819 */ /* 0x001fc40000011608 */
[----:B------:R-:W-:Y:S01]  /*1b60*/  I2FP.F32.U32 R3, R4 ;  /* 0x0000000400037245 */ /* 0x000fe20000201000 */
[----:B------:R-:W-:Y:S01]  /*1b70*/  VIADD R5, R5, 0xfffffff8 ;  /* 0xfffffff805057836 */ /* 0x000fe20000000000 */
[----:B------:R-:W-:Y:S02]  /*1b80*/  LOP3.LUT R2, R2, 0xf, RZ, 0xc0, !PT ;  /* 0x0000000f02027812 */ /* 0x000fe400078ec0ff */
[----:B------:R-:W-:Y:S02]  /*1b90*/  SHF.R.U32.HI R9, RZ, 0x18, R8 ;  /* 0x00000018ff097819 */ /* 0x000fe40000011608 */
[----:B------:R-:W-:Y:S02]  /*1ba0*/  IADD3 R2, PT, PT, R2, -0x8, RZ ;  /* 0xfffffff802027810 */ /* 0x000fe40007ffe0ff */
[----:B------:R-:W-:Y:S02]  /*1bb0*/  I2FP.F32.U32 R5, R5 ;  /* 0x0000000500057245 */ /* 0x000fe40000201000 */
[----:B------:R-:W-:Y:S01]  /*1bc0*/  LOP3.LUT R6, R6, 0xf, RZ, 0xc0, !PT ;  /* 0x0000000f06067812 */ /* 0x000fe200078ec0ff */
[----:B-1----:R-:W-:Y:S01]  /*1bd0*/  ULEA UR8, UR9, UR8, 0x18 ;  /* 0x0000000809087291 */ /* 0x002fe2000f8ec0ff */
[----:B------:R-:W-:-:S03]  /*1be0*/  LOP3.LUT R9, R9, 0xf, RZ, 0xc0, !PT ;  /* 0x0000000f09097812 */ /* 0x000fc600078ec0ff */
[----:B------:R-:W-:Y:S02]  /*1bf0*/  VIADD R6, R6, 0xfffffff8 ;  /* 0xfffffff806067836 */ /* 0x000fe40000000000 */
[----:B------:R-:W-:Y:S01]  /*1c00*/  LEA R11, R11, UR8, 0x5 ;  /* 0x000000080b0b7c11 */ /* 0x000fe2000f8e28ff */
[----:B------:R-:W-:-:S04]  /*1c10*/  VIADD R9, R9, 0xfffffff8 ;  /* 0xfffffff809097836 */ /* 0x000fc80000000000 */
[----:B------:R-:W0:Y:S01]  /*1c20*/  LDS.128 R12, [R11] ;  /* 0x000000000b0c7984 */ /* 0x000e220000000c00 */
[----:B------:R-:W-:-:S03]  /*1c30*/  I2FP.F32.U32 R9, R9 ;  /* 0x0000000900097245 */ /* 0x000fc60000201000 */
[----:B------:R-:W1:Y:S01]  /*1c40*/  LDS.128 R16, [R11+0x10] ;  /* 0x000010000b107984 */ /* 0x000e620000000c00 */
[----:B--2---:R-:W-:-:S05]  /*1c50*/  HADD2.F32 R0, -RZ, R0.H0_H0 ;  /* 0x20000000ff007230 */ /* 0x004fca0000004100 */
[C---:B------:R-:W-:Y:S01]  /*1c60*/  FMUL R3, R0.reuse, R3 ;  /* 0x0000000300037220 */ /* 0x040fe20000400000 */
[C---:B------:R-:W-:Y:S01]  /*1c70*/  FMUL R5, R0.reuse, R5 ;  /* 0x0000000500057220 */ /* 0x040fe20000400000 */
[----:B------:R-:W-:Y:S02]  /*1c80*/  FMUL R9, R0, R9 ;  /* 0x0000000900097220 */ /* 0x000fe40000400000 */
[----:B0-----:R-:W-:Y:S01]  /*1c90*/  FFMA R12, R12, R3, R7 ;  /* 0x000000030c0c7223 */ /* 0x001fe20000000007 */
[----:B------:R-:W-:-:S03]  /*1ca0*/  SHF.R.U32.HI R3, RZ, 0xc, R8 ;  /* 0x0000000cff037819 */ /* 0x000fc60000011608 */
[----:B------:R-:W-:Y:S01]  /*1cb0*/  FFMA R5, R13, R5, R12 ;  /* 0x000000050d057223 */ /* 0x000fe2000000000c */
[----:B------:R-:W-:Y:S02]  /*1cc0*/  LOP3.LUT R4, R3, 0xf, RZ, 0xc0, !PT ;  /* 0x0000000f03047812 */ /* 0x000fe400078ec0ff */
[----:B------:R-:W-:Y:S02]  /*1cd0*/  I2FP.F32.U32 R3, R2 ;  /* 0x0000000200037245 */ /* 0x000fe40000201000 */
[----:B------:R-:W-:Y:S01]  /*1ce0*/  SHF.R.U32.HI R2, RZ, 0x10, R8 ;  /* 0x00000010ff027819 */ /* 0x000fe20000011608 */
[----:B------:R-:W-:Y:S01]  /*1cf0*/  VIADD R4, R4, 0xfffffff8 ;  /* 0xfffffff804047836 */ /* 0x000fe20000000000 */
[----:B------:R-:W-:Y:S01]  /*1d00*/  LEA.HI R8, R8, 0xfffffff8, RZ, 0x4 ;  /* 0xfffffff808087811 */ /* 0x000fe200078f20ff */
[----:B------:R-:W-:Y:S01]  /*1d10*/  FMUL R3, R0, R3 ;  /* 0x0000000300037220 */ /* 0x000fe20000400000 */
[----:B------:R-:W-:Y:S02]  /*1d20*/  LOP3.LUT R2, R2, 0xf, RZ, 0xc0, !PT ;  /* 0x0000000f02027812 */ /* 0x000fe400078ec0ff */
[----:B------:R-:W-:Y:S01]  /*1d30*/  I2FP.F32.U32 R7, R4 ;  /* 0x0000000400077245 */ /* 0x000fe20000201000 */
[----:B------:R-:W-:Y:S01]  /*1d40*/  FFMA R14, R14, R3, R5 ;  /* 0x000000030e0e7223 */ /* 0x000fe20000000005 */
[----:B------:R-:W-:Y:S01]  /*1d50*/  I2FP.F32.U32 R5, R6 ;  /* 0x0000000600057245 */ /* 0x000fe20000201000 */
[----:B------:R-:W-:-:S02]  /*1d60*/  VIADD R2, R2, 0xfffffff8 ;  /* 0xfffffff802027836 */ /* 0x000fc40000000000 */
[C---:B------:R-:W-:Y:S02]  /*1d70*/  FMUL R7, R0.reuse, R7 ;  /* 0x0000000700077220 */ /* 0x040fe40000400000 */
[----:B------:R-:W-:Y:S01]  /*1d80*/  FMUL R5, R0, R5 ;  /* 0x0000000500057220 */ /* 0x000fe20000400000 */
[----:B------:R-:W-:Y:S01]  /*1d90*/  I2FP.F32.U32 R3, R2 ;  /* 0x0000000200037245 */ /* 0x000fe20000201000 */
[----:B------:R-:W-:-:S04]  /*1da0*/  FFMA R7, R15, R7, R14 ;  /* 0x000000070f077223 */ /* 0x000fc8000000000e */
[----:B------:R-:W-:-:S04]  /*1db0*/  FMUL R3, R0, R3 ;  /* 0x0000000300037220 */ /* 0x000fc80000400000 */
[----:B-1----:R-:W-:Y:S01]  /*1dc0*/  FFMA R16, R16, R3, R7 ;  /* 0x0000000310107223 */ /* 0x002fe20000000007 */
[----:B------:R-:W-:-:S03]  /*1dd0*/  I2FP.F32.U32 R3, R8 ;  /* 0x0000000800037245 */ /* 0x000fc60000201000 */
[----:B------:R-:W-:Y:S02]  /*1de0*/  FFMA R5, R17, R5, R16 ;  /* 0x0000000511057223 */ /* 0x000fe40000000010 */
[----:B------:R-:W-:Y:S02]  /*1df0*/  FMUL R3, R0, R3 ;  /* 0x0000000300037220 */ /* 0x000fe40000400000 */
[----:B------:R-:W-:-:S04]  /*1e00*/  FFMA R18, R18, R9, R5 ;  /* 0x0000000912127223 */ /* 0x000fc80000000005 */
[----:B------:R-:W-:-:S07]  /*1e10*/  FFMA R7, R19, R3, R18 ;  /* 0x0000000313077223 */ /* 0x000fce0000000012 */
.L_x_29:
[----:B------:R-:W-:Y:S05]  /*1e20*/  BSYNC.RECONVERGENT B0 ;  /* 0x0000000000007941 */ /* 0x000fea0003800200 */
.L_x_28:
[----:B------:R-:W1:Y:S01]  /*1e30*/  SHFL.DOWN PT, R0, R7, 0x10, 0x1f ;  /* 0x0a001f0007007f89 */ /* 0x000e6200000e0000 */
[----:B------:R-:W3:Y:S01]  /*1e40*/  S2R R9, SR_TID.X ;  /* 0x0000000000097919 */ /* 0x000ee20000002100 */
[----:B-1----:R-:W-:-:S05]  /*1e50*/  FADD R0, R0, R7 ;  /* 0x0000000700007221 */ /* 0x002fca0000000000 */
[----:B0-----:R-:W0:Y:S01]  /*1e60*/  SHFL.DOWN PT, R3, R0, 0x8, 0x1f ;  /* 0x09001f0000037f89 */ /* 0x001e2200000e0000 */
[C---:B---3--:R-:W-:Y:S02]  /*1e70*/  LOP3.LUT P0, R6, R9.reuse, 0x1f, RZ, 0xc0, !PT ;  /* 0x0000001f09067812 */ /* 0x048fe4000780c0ff */
[----:B------:R-:W-:-:S11]  /*1e80*/  ISETP.GT.U32.AND P1, PT, R9, 0x1f, PT ;  /* 0x0000001f0900780c */ /* 0x000fd60003f24070 */
[----:B-----5:R-:W1:Y:S01]  /*1e90*/  @!P0 S2R R8, SR_CgaCtaId ;  /* 0x0000000000088919 */ /* 0x020e620000008800 */
[----:B------:R-:W-:Y:S01]  /*1ea0*/  @!P0 MOV R7, 0x400 ;  /* 0x0000040000078802 */ /* 0x000fe20000000f00 */
[----:B0-----:R-:W-:-:S05]  /*1eb0*/  FADD R3, R0, R3 ;  /* 0x0000000300037221 */ /* 0x001fca0000000000 */
[----:B------:R-:W0:Y:S01]  /*1ec0*/  SHFL.DOWN PT, R2, R3, 0x4, 0x1f ;  /* 0x08801f0003027f89 */ /* 0x000e2200000e0000 */
[----:B-1----:R-:W-:Y:S01]  /*1ed0*/  @!P0 LEA R0, R8, R7, 0x18 ;  /* 0x0000000708008211 */ /* 0x002fe200078ec0ff */
[----:B0-----:R-:W-:-:S03]  /*1ee0*/  FADD R2, R3, R2 ;  /* 0x0000000203027221 */ /* 0x001fc60000000000 */
[----:B------:R-:W-:Y:S02]  /*1ef0*/  @!P0 LEA.HI R0, R9, R0, RZ, 0x1d ;  /* 0x0000000009008211 */ /* 0x000fe400078fe8ff */
        /* <DEDUP_REMOVED lines=11> */
[----:B0-----:R-:W-:-:S04]  /*1fb0*/  @!P0 MOV R0, 0x400 ;  /* 0x0000040000008802 */ /* 0x001fc80000000f00 */
[----:B-1----:R-:W-:Y:S01]  /*1fc0*/  @!P0 LEA R3, R3, R0, 0x18 ;  /* 0x0000000003038211 */ /* 0x002fe200078ec0ff */
[----:B------:R-:W-:-:S04]  /*1fd0*/  HFMA2 R0, -RZ, RZ, 0, 0 ;  /* 0x00000000ff007431 */ /* 0x000fc800000001ff */
[----:B------:R-:W-:-:S05]  /*1fe0*/  @!P0 IMAD R2, R6, 0x4, R3 ;  /* 0x0000000406028824 */ /* 0x000fca00078e0203 */
        /* <DEDUP_REMOVED lines=12> */
[----:B------:R-:W3:Y:S01]  /*20b0*/  LDCU.64 UR4, c[0x0][0x380] ;  /* 0x00007000ff0477ac */ /* 0x000ee20008000a00 */
[----:B-1----:R-:W-:Y:S01]  /*20c0*/  FADD R7, R8, R7 ;  /* 0x0000000708077221 */ /* 0x002fe20000000000 */
[----:B---3--:R-:W-:-:S04]  /*20d0*/  ULEA UR4, UP0, UR12, UR4, 0x2 ;  /* 0x000000040c047291 */ /* 0x008fc8000f8010ff */
[----:B------:R-:W-:Y:S02]  /*20e0*/  ULEA.HI.X UR5, UR12, UR5, URZ, 0x2, UP0 ;  /* 0x000000050c057291 */ /* 0x000fe400080f14ff */
[----:B------:R-:W-:-:S04]  /*20f0*/  IMAD.U32 R2, RZ, RZ, UR4 ;  /* 0x00000004ff027e24 */ /* 0x000fc8000f8e00ff */
[----:B------:R-:W-:-:S05]  /*2100*/  IMAD.U32 R3, RZ, RZ, UR5 ;  /* 0x00000005ff037e24 */ /* 0x000fca000f8e00ff */
[----:B------:R-:W-:Y:S01]  /*2110*/  STG.E desc[UR10][R2.64], R7 ;  /* 0x0000000702007986 */ /* 0x000fe2000c10190a */
[----:B------:R-:W-:Y:S05]  /*2120*/  EXIT ;  /* 0x000000000000794d */ /* 0x000fea0003800000 */
.L_x_33:
        /* <DEDUP_REMOVED lines=13> */
.L_x_99:


//--------------------- .text._Z28int4_gemv_multirow_2x_kernelPfPKfPKhPK6__halfiii --------------------------
	.section	.text._Z28int4_gemv_multirow_2x_kernelPfPKfPKhPK6__halfiii,"ax",@progbits
	.align	128
        .global         _Z28int4_gemv_multirow_2x_kernelPfPKfPKhPK6__halfiii
        .type           _Z28int4_gemv_multirow_2x_kernelPfPKfPKhPK6__halfiii,@function
        .size           _Z28int4_gemv_multirow_2x_kernelPfPKfPKhPK6__halfiii,(.L_x_100 - _Z28int4_gemv_multirow_2x_kernelPfPKfPKhPK6__halfiii)
        .other          _Z28int4_gemv_multirow_2x_kernelPfPKfPKhPK6__halfiii,@"STO_CUDA_ENTRY STV_DEFAULT"
_Z28int4_gemv_multirow_2x_kernelPfPKfPKhPK6__halfiii:
.text._Z28int4_gemv_multirow_2x_kernelPfPKfPKhPK6__halfiii:
[----:B------:R-:W-:Y:S01]  /*0000*/  LDC R1, c[0x0][0x37c] ;  /* 0x0000df00ff017b82 */ /* 0x000fe20000000800 */
[----:B------:R-:W0:Y:S07]  /*0010*/  S2R R13, SR_TID.X ;  /* 0x00000000000d7919 */ /* 0x000e2e0000002100 */
[----:B------:R-:W0:Y:S01]  /*0020*/  LDC R2, c[0x0][0x3a4] ;  /* 0x0000e900ff027b82 */ /* 0x000e220000000800 */
[----:B------:R-:W1:Y:S01]  /*0030*/  LDCU.64 UR6, c[0x0][0x358] ;  /* 0x00006b00ff0677ac */ /* 0x000e620008000a00 */
[----:B------:R-:W-:Y:S01]  /*0040*/  BSSY.RECONVERGENT B0, `(.L_x_34) ;  /* 0x0000011000007945 */ /* 0x000fe20003800200 */
[----:B------:R-:W2:Y:S01]  /*0050*/  S2R R11, SR_CTAID.X ;  /* 0x00000000000b7919 */ /* 0x000ea20000002500 */
[----:B0-----:R-:W-:-:S13]  /*0060*/  ISETP.GE.AND P0, PT, R13, R2, PT ;  /* 0x000000020d00720c */ /* 0x001fda0003f06270 */
[----:B-12---:R-:W-:Y:S05]  /*0070*/  @P0 BRA `(.L_x_35) ;  /* 0x0000000000340947 */ /* 0x006fea0003800000 */
[----:B------:R-:W0:Y:S01]  /*0080*/  S2R R3, SR_CgaCtaId ;  /* 0x0000000000037919 */ /* 0x000e220000008800 */
[----:B------:R-:W1:Y:S01]  /*0090*/  LDC R8, c[0x0][0x360] ;  /* 0x0000d800ff087b82 */ /* 0x000e620000000800 */
[----:B------:R-:W-:-:S07]  /*00a0*/  MOV R0, 0x400 ;  /* 0x0000040000007802 */ /* 0x000fce0000000f00 */
[----:B------:R-:W2:Y:S01]  /*00b0*/  LDC.64 R6, c[0x0][0x388] ;  /* 0x0000e200ff067b82 */ /* 0x000ea20000000a00 */
[----:B0-----:R-:W-:Y:S01]  /*00c0*/  LEA R0, R3, R0, 0x18 ;  /* 0x0000000003007211 */ /* 0x001fe200078ec0ff */
[----:B------:R-:W-:-:S07]  /*00d0*/  IMAD.MOV.U32 R3, RZ, RZ, R13 ;  /* 0x000000ffff037224 */ /* 0x000fce00078e000d */
.L_x_36:
[----:B0-2---:R-:W-:-:S06]  /*00e0*/  IMAD.WIDE R4, R3, 0x4, R6 ;  /* 0x0000000403047825 */ /* 0x005fcc00078e0206 */
[----:B------:R-:W2:Y:S01]  /*00f0*/  LDG.E.CONSTANT R4, desc[UR6][R4.64] ;  /* 0x0000000604047981 */ /* 0x000ea2000c1e9900 */
[----:B------:R-:W-:Y:S02]  /*0100*/  IMAD R9, R3, 0x4, R0 ;  /* 0x0000000403097824 */ /* 0x000fe400078e0200 */
[----:B-1----:R-:W-:-:S05]  /*0110*/  IMAD.IADD R3, R8, 0x1, R3 ;  /* 0x0000000108037824 */ /* 0x002fca00078e0203 */
[----:B------:R-:W-:Y:S01]  /*0120*/  ISETP.GE.AND P0, PT, R3, R2, PT ;  /* 0x000000020300720c */ /* 0x000fe20003f06270 */
[----:B--2---:R0:W-:-:S12]  /*0130*/  STS [R9], R4 ;  /* 0x0000000409007388 */ /* 0x0041d80000000800 */
[----:B------:R-:W-:Y:S05]  /*0140*/  @!P0 BRA `(.L_x_36) ;  /* 0xfffffffc00e48947 */ /* 0x000fea000383ffff */
.L_x_35:
[----:B------:R-:W-:Y:S05]  /*0150*/  BSYNC.RECONVERGENT B0 ;  /* 0x0000000000007941 */ /* 0x000fea0003800200 */
.L_x_34:
[----:B------:R-:W1:Y:S01]  /*0160*/  LDCU UR4, c[0x0][0x3a0] ;  /* 0x00007400ff0477ac */ /* 0x000e620008000800 */
[----:B------:R-:W-:-:S05]  /*0170*/  SHF.R.U32.HI R0, RZ, 0x5, R13 ;  /* 0x00000005ff007819 */ /* 0x000fca000001160d */
[----:B------:R-:W-:Y:S01]  /*0180*/  IMAD R0, R11, 0x8, R0 ;  /* 0x000000080b007824 */ /* 0x000fe200078e0200 */
[----:B------:R-:W-:Y:S04]  /*0190*/  BAR.SYNC.DEFER_BLOCKING 0x0 ;  /* 0x0000000000007b1d */ /* 0x000fe80000010000 */
[----:B-1----:R-:W-:-:S13]  /*01a0*/  ISETP.GE.AND P0, PT, R0, UR4, PT ;  /* 0x0000000400007c0c */ /* 0x002fda000bf06270 */
[----:B------:R-:W-:Y:S05]  /*01b0*/  @P0 EXIT ;  /* 0x000000000000094d */ /* 0x000fea0003800000 */
[----:B------:R-:W1:Y:S01]  /*01c0*/  LDCU UR4, c[0x0][0x3a8] ;  /* 0x00007500ff0477ac */ /* 0x000e620008000800 */
[C---:B------:R-:W-:Y:S01]  /*01d0*/  ISETP.GE.AND P0, PT, R2.reuse, 0x10, PT ;  /* 0x000000100200780c */ /* 0x040fe20003f06270 */
[----:B------:R-:W-:Y:S01]  /*01e0*/  IMAD.MOV.U32 R15, RZ, RZ, RZ ;  /* 0x000000ffff0f7224 */ /* 0x000fe200078e00ff */
[----:B------:R-:W-:Y:S02]  /*01f0*/  SHF.R.S32.HI R7, RZ, 0x1f, R2 ;  /* 0x0000001fff077819 */ /* 0x000fe40000011402 */
[-C--:B------:R-:W-:Y:S02]  /*0200*/  LEA.HI R3, R2, R2.reuse, RZ, 0x1 ;  /* 0x0000000202037211 */ /* 0x080fe400078f08ff */
[----:B0-----:R-:W-:Y:S02]  /*0210*/  LEA.HI R4, R7, R2, RZ, 0x3 ;  /* 0x0000000207047211 */ /* 0x001fe400078f18ff */
[----:B------:R-:W-:Y:S02]  /*0220*/  LOP3.LUT R5, R13, 0x1f, RZ, 0xc0, !PT ;  /* 0x0000001f0d057812 */ /* 0x000fe400078ec0ff */
[----:B------:R-:W-:-:S02]  /*0230*/  SHF.R.S32.HI R3, RZ, 0x1, R3 ;  /* 0x00000001ff037819 */ /* 0x000fc40000011403 */
[----:B------:R-:W-:Y:S01]  /*0240*/  SHF.R.S32.HI R4, RZ, 0x3, R4 ;  /* 0x00000003ff047819 */ /* 0x000fe20000011404 */
[----:B-1----:R-:W-:Y:S01]  /*0250*/  IMAD.WIDE R28, R0, UR4, RZ ;  /* 0x00000004001c7c25 */ /* 0x002fe2000f8e02ff */
[----:B------:R-:W-:Y:S06]  /*0260*/  @!P0 BRA `(.L_x_37) ;  /* 0x0000000800588947 */ /* 0x000fec0003800000 */
[----:B------:R-:W0:Y:S01]  /*0270*/  LDCU.128 UR8, c[0x0][0x390] ;  /* 0x00007200ff0877ac */ /* 0x000e220008000c00 */
[----:B------:R-:W1:Y:S01]  /*0280*/  S2UR UR5, SR_CgaCtaId ;  /* 0x00000000000579c3 */ /* 0x000e620000008800 */
[----:B------:R-:W-:Y:S01]  /*0290*/  IMAD.WIDE R6, R3, R0, RZ ;  /* 0x0000000003067225 */ /* 0x000fe200078e02ff */
[----:B------:R-:W-:Y:S01]  /*02a0*/  SHF.R.U32.HI R8, RZ, 0x2, R13 ;  /* 0x00000002ff087819 */ /* 0x000fe2000001160d */
[----:B------:R-:W-:Y:S01]  /*02b0*/  UMOV UR4, 0x400 ;  /* 0x0000040000047882 */ /* 0x000fe20000000000 */
[----:B------:R-:W-:Y:S01]  /*02c0*/  LEA.HI R2, R2, 0x1f, RZ, 0x1c ;  /* 0x0000001f02027811 */ /* 0x000fe200078fe0ff */
[----:B------:R-:W-:Y:S01]  /*02d0*/  BSSY.RECONVERGENT B0, `(.L_x_37) ;  /* 0x000008f000007945 */ /* 0x000fe20003800200 */
[----:B------:R-:W-:Y:S01]  /*02e0*/  LOP3.LUT R9, R8, 0x6, RZ, 0xc0, !PT ;  /* 0x0000000608097812 */ /* 0x000fe200078ec0ff */
[----:B------:R-:W-:Y:S01]  /*02f0*/  IMAD.WIDE.U32 R6, R5, 0x8, R6 ;  /* 0x0000000805067825 */ /* 0x000fe200078e0006 */
[----:B------:R-:W-:Y:S02]  /*0300*/  SHF.R.U32.HI R17, RZ, 0x3, R5 ;  /* 0x00000003ff117819 */ /* 0x000fe40000011605 */
[----:B------:R-:W-:Y:S01]  /*0310*/  LEA R20, P0, R28, R9, 0x1 ;  /* 0x000000091c147211 */ /* 0x000fe200078008ff */
[----:B------:R-:W-:-:S02]  /*0320*/  IMAD.MOV.U32 R15, RZ, RZ, RZ ;  /* 0x000000ffff0f7224 */ /* 0x000fc400078e00ff */
[----:B------:R-:W-:Y:S01]  /*0330*/  IMAD.MOV.U32 R18, RZ, RZ, R17 ;  /* 0x000000ffff127224 */ /* 0x000fe200078e0011 */
[----:B0-----:R-:W-:Y:S02]  /*0340*/  IADD3 R26, P2, PT, R6, UR8, RZ ;  /* 0x00000008061a7c10 */ /* 0x001fe4000ff5e0ff */
[----:B------:R-:W-:Y:S02]  /*0350*/  IADD3 R20, P1, PT, R20, UR10, RZ ;  /* 0x0000000a14147c10 */ /* 0x000fe4000ff3e0ff */
[----:B------:R-:W-:Y:S02]  /*0360*/  IADD3 R26, P3, PT, R26, 0x4, RZ ;  /* 0x000000041a1a7810 */ /* 0x000fe40007f7e0ff */
[----:B------:R-:W-:Y:S01]  /*0370*/  LEA.HI.X R6, R28, RZ, R29, 0x1, P0 ;  /* 0x000000ff1c067211 */ /* 0x000fe200000f0c1d */
[----:B-1----:R-:W-:Y:S01]  /*0380*/  ULEA UR4, UR5, UR4, 0x18 ;  /* 0x0000000405047291 */ /* 0x002fe2000f8ec0ff */
[----:B------:R-:W-:Y:S02]  /*0390*/  IADD3.X R27, PT, PT, RZ, UR9, R7, P3, P2 ;  /* 0x00000009ff1b7c10 */ /* 0x000fe40009fe4407 */
[----:B------:R-:W-:Y:S01]  /*03a0*/  IADD3.X R7, PT, PT, R6, UR11, RZ, P1, !PT ;  /* 0x0000000b06077c10 */ /* 0x000fe20008ffe4ff */
[----:B------:R-:W-:Y:S01]  /*03b0*/  IMAD.IADD R6, R2, 0x1, -R5 ;  /* 0x0000000102067824 */ /* 0x000fe200078e0a05 */
[----:B------:R-:W-:-:S02]  /*03c0*/  SHF.R.U32.HI R2, RZ, 0x5, R2 ;  /* 0x00000005ff027819 */ /* 0x000fc40000011602 */
[----:B------:R-:W-:Y:S01]  /*03d0*/  LEA R16, R5, UR4, 0x6 ;  /* 0x0000000405107c11 */ /* 0x000fe2000f8e30ff */
[----:B------:R-:W-:Y:S01]  /*03e0*/  IMAD.MOV.U32 R19, RZ, RZ, R7 ;  /* 0x000000ffff137224 */ /* 0x000fe200078e0007 */
[----:B------:R-:W-:Y:S01]  /*03f0*/  SHF.R.U32.HI R6, RZ, 0x5, R6 ;  /* 0x00000005ff067819 */ /* 0x000fe20000011606 */
[----:B------:R-:W-:Y:S02]  /*0400*/  IMAD.MOV R5, RZ, RZ, -R2 ;  /* 0x000000ffff057224 */ /* 0x000fe400078e0a02 */
[----:B------:R-:W-:Y:S02]  /*0410*/  VIADD R16, R16, 0x20 ;  /* 0x0000002010107836 */ /* 0x000fe40000000000 */
[----:B------:R-:W-:Y:S02]  /*0420*/  IMAD.MOV R6, RZ, RZ, -R6 ;  /* 0x000000ffff067224 */ /* 0x000fe400078e0a06 */
[----:B------:R-:W-:-:S07]  /*0430*/  IMAD.MOV.U32 R2, RZ, RZ, R20 ;  /* 0x000000ffff027224 */ /* 0x000fce00078e0014 */
.L_x_39:
[----:B------:R-:W-:-:S13]  /*0440*/  ISETP.NE.AND P0, PT, R6, RZ, PT ;  /* 0x000000ff0600720c */ /* 0x000fda0003f05270 */
[----:B------:R-:W-:Y:S05]  /*0450*/  @!P0 BRA `(.L_x_38) ;  /* 0x0000000400d88947 */ /* 0x000fea0003800000 */
[----:B------:R-:W2:Y:S01]  /*0460*/  LDG.E.CONSTANT R22, desc[UR6][R26.64+-0x4] ;  /* 0xfffffc061a167981 */ /* 0x000ea2000c1e9900 */
[----:B------:R-:W-:Y:S02]  /*0470*/  IMAD.MOV.U32 R12, RZ, RZ, R2 ;  /* 0x000000ffff0c7224 */ /* 0x000fe400078e0002 */
[----:B------:R-:W-:Y:S01]  /*0480*/  IMAD.MOV.U32 R13, RZ, RZ, R19 ;  /* 0x000000ffff0d7224 */ /* 0x000fe200078e0013 */
[----:B------:R-:W-:Y:S01]  /*0490*/  ISETP.NE.AND P0, PT, R18, R17, PT ;  /* 0x000000111200720c */ /* 0x000fe20003f05270 */
[----:B------:R-:W3:Y:S04]  /*04a0*/  LDG.E.CONSTANT R21, desc[UR6][R26.64] ;  /* 0x000000061a157981 */ /* 0x000ee8000c1e9900 */
[----:B------:R0:W4:Y:S04]  /*04b0*/  LDG.E.U16.CONSTANT R24, desc[UR6][R12.64] ;  /* 0x000000060c187981 */ /* 0x000128000c1e9500 */
[----:B------:R-:W1:Y:S04]  /*04c0*/  LDS.128 R8, [R16+-0x20] ;  /* 0xffffe00010087984 */ /* 0x000e680000000c00 */
[----:B0-----:R-:W-:-:S02]  /*04d0*/  @P0 IMAD.MOV.U32 R12, RZ, RZ, R20 ;  /* 0x000000ffff0c0224 */ /* 0x001fc400078e0014 */
[----:B------:R-:W-:-:S05]  /*04e0*/  @P0 IMAD.MOV.U32 R13, RZ, RZ, R7 ;  /* 0x000000ffff0d0224 */ /* 0x000fca00078e0007 */
[----:B------:R0:W5:Y:S01]  /*04f0*/  @P0 LDG.E.U16.CONSTANT R23, desc[UR6][R12.64] ;  /* 0x000000060c170981 */ /* 0x000162000c1e9500 */
[----:B------:R-:W-:Y:S01]  /*0500*/  VIADD R5, R5, 0x1 ;  /* 0x0000000105057836 */ /* 0x000fe20000000000 */
[----:B------:R-:W-:Y:S02]  /*0510*/  IADD3 R2, P1, PT, R2, 0x8, RZ ;  /* 0x0000000802027810 */ /* 0x000fe40007f3e0ff */
[----:B------:R-:W-:Y:S01]  /*0520*/  IADD3 R20, P2, PT, R20, 0x8, RZ ;  /* 0x0000000814147810 */ /* 0x000fe20007f5e0ff */
[----:B------:R-:W-:Y:S02]  /*0530*/  VIADD R6, R6, 0x1 ;  /* 0x0000000106067836 */ /* 0x000fe40000000000 */
[----:B------:R-:W-:Y:S02]  /*0540*/  VIADD R18, R18, 0x4 ;  /* 0x0000000412127836 */ /* 0x000fe40000000000 */
[----:B------:R-:W-:Y:S02]  /*0550*/  VIADD R17, R17, 0x4 ;  /* 0x0000000411117836 */ /* 0x000fe40000000000 */
[----:B------:R-:W-:-:S02]  /*0560*/  IMAD.X R19, RZ, RZ, R19, P1 ;  /* 0x000000ffff137224 */ /* 0x000fc400008e0613 */
[----:B------:R-:W-:Y:S01]  /*0570*/  IMAD.X R7, RZ, RZ, R7, P2 ;  /* 0x000000ffff077224 */ /* 0x000fe200010e0607 */
[----:B--2---:R-:W-:-:S05]  /*0580*/  LOP3.LUT R14, R22, 0xf, RZ, 0xc0, !PT ;  /* 0x0000000f160e7812 */ /* 0x004fca00078ec0ff */
[----:B------:R-:W-:Y:S02]  /*0590*/  VIADD R14, R14, 0xfffffff8 ;  /* 0xfffffff80e0e7836 */ /* 0x000fe40000000000 */
[----:B----4-:R-:W-:-:S03]  /*05a0*/  HADD2.F32 R24, -RZ, R24.H0_H0 ;  /* 0x20000018ff187230 */ /* 0x010fc60000004100 */
[----:B------:R-:W-:-:S05]  /*05b0*/  I2FP.F32.S32 R25, R14 ;  /* 0x0000000e00197245 */ /* 0x000fca0000201400 */
[----:B------:R-:W-:-:S04]  /*05c0*/  FMUL R14, R24, R25 ;  /* 0x00000019180e7220 */ /* 0x000fc80000400000 */
[----:B-1----:R-:W-:Y:S01]  /*05d0*/  FFMA R15, R14, R8, R15 ;  /* 0x000000080e0f7223 */ /* 0x002fe2000000000f */
[----:B------:R-:W-:-:S04]  /*05e0*/  SHF.R.U32.HI R8, RZ, 0x4, R22 ;  /* 0x00000004ff087819 */ /* 0x000fc80000011616 */
[----:B------:R-:W-:-:S05]  /*05f0*/  LOP3.LUT R8, R8, 0xf, RZ, 0xc0, !PT ;  /* 0x0000000f08087812 */ /* 0x000fca00078ec0ff */
[----:B------:R-:W-:-:S05]  /*0600*/  VIADD R8, R8, 0xfffffff8 ;  /* 0xfffffff808087836 */ /* 0x000fca0000000000 */
[----:B0-----:R-:W-:-:S05]  /*0610*/  I2FP.F32.S32 R13, R8 ;  /* 0x00000008000d7245 */ /* 0x001fca0000201400 */
[----:B------:R-:W-:-:S04]  /*0620*/  FMUL R8, R24, R13 ;  /* 0x0000000d18087220 */ /* 0x000fc80000400000 */
[----:B------:R-:W-:Y:S01]  /*0630*/  FFMA R9, R8, R9, R15 ;  /* 0x0000000908097223 */ /* 0x000fe2000000000f */
[--C-:B------:R-:W-:Y:S02]  /*0640*/  SHF.R.U32.HI R8, RZ, 0x8, R22.reuse ;  /* 0x00000008ff087819 */ /* 0x100fe40000011616 */
[----:B------:R-:W-:Y:S02]  /*0650*/  SHF.R.U32.HI R12, RZ, 0xc, R22 ;  /* 0x0000000cff0c7819 */ /* 0x000fe40000011616 */
[----:B------:R-:W-:Y:S02]  /*0660*/  LOP3.LUT R8, R8, 0xf, RZ, 0xc0, !PT ;  /* 0x0000000f08087812 */ /* 0x000fe400078ec0ff */
[----:B------:R-:W-:-:S03]  /*0670*/  LOP3.LUT R12, R12, 0xf, RZ, 0xc0, !PT ;  /* 0x0000000f0c0c7812 */ /* 0x000fc600078ec0ff */
[----:B------:R-:W-:Y:S02]  /*0680*/  VIADD R8, R8, 0xfffffff8 ;  /* 0xfffffff808087836 */ /* 0x000fe40000000000 */
[----:B------:R-:W-:-:S03]  /*0690*/  VIADD R12, R12, 0xfffffff8 ;  /* 0xfffffff80c0c7836 */ /* 0x000fc60000000000 */
[----:B------:R-:W-:Y:S02]  /*06a0*/  I2FP.F32.S32 R13, R8 ;  /* 0x00000008000d7245 */ /* 0x000fe40000201400 */
[----:B------:R-:W-:-:S03]  /*06b0*/  I2FP.F32.S32 R15, R12 ;  /* 0x0000000c000f7245 */ /* 0x000fc60000201400 */
[----:B------:R-:W-:-:S04]  /*06c0*/  FMUL R8, R24, R13 ;  /* 0x0000000d18087220 */ /* 0x000fc80000400000 */
[----:B------:R-:W-:Y:S01]  /*06d0*/  FFMA R9, R8, R10, R9 ;  /* 0x0000000a08097223 */ /* 0x000fe20000000009 */
[----:B------:R-:W-:Y:S02]  /*06e0*/  FMUL R8, R24, R15 ;  /* 0x0000000f18087220 */ /* 0x000fe40000400000 */
[----:B------:R-:W0:Y:S02]  /*06f0*/  LDS.128 R12, [R16+-0x10] ;  /* 0xfffff000100c7984 */ /* 0x000e240000000c00 */
[----:B------:R-:W-:Y:S01]  /*0700*/  FFMA R11, R8, R11, R9 ;  /* 0x0000000b080b7223 */ /* 0x000fe20000000009 */
[----:B------:R-:W-:-:S04]  /*0710*/  SHF.R.U32.HI R8, RZ, 0x10, R22 ;  /* 0x00000010ff087819 */ /* 0x000fc80000011616 */
[----:B------:R-:W-:-:S05]  /*0720*/  LOP3.LUT R8, R8, 0xf, RZ, 0xc0, !PT ;  /* 0x0000000f08087812 */ /* 0x000fca00078ec0ff */
[----:B------:R-:W-:-:S05]  /*0730*/  VIADD R8, R8, 0xfffffff8 ;  /* 0xfffffff808087836 */ /* 0x000fca0000000000 */
[----:B------:R-:W-:-:S05]  /*0740*/  I2FP.F32.S32 R9, R8 ;  /* 0x0000000800097245 */ /* 0x000fca0000201400 */
[----:B------:R-:W-:Y:S01]  /*0750*/  FMUL R8, R24, R9 ;  /* 0x0000000918087220 */ /* 0x000fe20000400000 */
[----:B------:R-:W-:-:S04]  /*0760*/  SHF.R.U32.HI R9, RZ, 0x18, R22 ;  /* 0x00000018ff097819 */ /* 0x000fc80000011616 */
[----:B------:R-:W-:Y:S01]  /*0770*/  LOP3.LUT R9, R9, 0xf, RZ, 0xc0, !PT ;  /* 0x0000000f09097812 */ /* 0x000fe200078ec0ff */
[----:B0-----:R-:W-:Y:S01]  /*0780*/  FFMA R12, R8, R12, R11 ;  /* 0x0000000c080c7223 */ /* 0x001fe2000000000b */
[----:B------:R-:W-:-:S04]  /*0790*/  SHF.R.U32.HI R8, RZ, 0x14, R22 ;  /* 0x00000014ff087819 */ /* 0x000fc80000011616 */
[----:B------:R-:W-:Y:S01]  /*07a0*/  LOP3.LUT R8, R8, 0xf, RZ, 0xc0, !PT ;  /* 0x0000000f08087812 */ /* 0x000fe200078ec0ff */
[----:B------:R-:W-:-:S04]  /*07b0*/  VIADD R9, R9, 0xfffffff8 ;  /* 0xfffffff809097836 */ /* 0x000fc80000000000 */
[----:B------:R-:W-:Y:S01]  /*07c0*/  VIADD R8, R8, 0xfffffff8 ;  /* 0xfffffff808087836 */ /* 0x000fe20000000000 */
[----:B------:R-:W-:-:S04]  /*07d0*/  I2FP.F32.S32 R9, R9 ;  /* 0x0000000900097245 */ /* 0x000fc80000201400 */
[----:B------:R-:W-:Y:S01]  /*07e0*/  I2FP.F32.S32 R11, R8 ;  /* 0x00000008000b7245 */ /* 0x000fe20000201400 */
[----:B------:R-:W-:-:S04]  /*07f0*/  FMUL R9, R24, R9 ;  /* 0x0000000918097220 */ /* 0x000fc80000400000 */
[----:B------:R-:W-:-:S04]  /*0800*/  FMUL R11, R24, R11 ;  /* 0x0000000b180b7220 */ /* 0x000fc80000400000 */
[----:B------:R-:W-:-:S04]  /*0810*/  FFMA R12, R11, R13, R12 ;  /* 0x0000000d0b0c7223 */ /* 0x000fc8000000000c */
[----:B------:R-:W-:Y:S02]  /*0820*/  FFMA R25, R9, R14, R12 ;  /* 0x0000000e09197223 */ /* 0x000fe4000000000c */
[----:B------:R-:W0:Y:S01]  /*0830*/  LDS.128 R8, [R16] ;  /* 0x0000000010087984 */ /* 0x000e220000000c00 */
[----:B------:R-:W-:-:S04]  /*0840*/  LEA.HI R22, R22, 0xfffffff8, RZ, 0x4 ;  /* 0xfffffff816167811 */ /* 0x000fc800078f20ff */
[----:B------:R-:W-:-:S05]  /*0850*/  I2FP.F32.S32 R13, R22 ;  /* 0x00000016000d7245 */ /* 0x000fca0000201400 */
[----:B------:R-:W-:Y:S01]  /*0860*/  FMUL R12, R24, R13 ;  /* 0x0000000d180c7220 */ /* 0x000fe20000400000 */
[----:B---3--:R-:W-:-:S03]  /*0870*/  SHF.R.U32.HI R13, RZ, 0x4, R21 ;  /* 0x00000004ff0d7819 */ /* 0x008fc60000011615 */
[----:B------:R-:W-:Y:S01]  /*0880*/  FFMA R15, R12, R15, R25 ;  /* 0x0000000f0c0f7223 */ /* 0x000fe20000000019 */
[----:B------:R-:W-:Y:S02]  /*0890*/  LOP3.LUT R12, R21, 0xf, RZ, 0xc0, !PT ;  /* 0x0000000f150c7812 */ /* 0x000fe400078ec0ff */
[----:B------:R-:W-:-:S03]  /*08a0*/  LOP3.LUT R13, R13, 0xf, RZ, 0xc0, !PT ;  /* 0x0000000f0d0d7812 */ /* 0x000fc600078ec0ff */
[----:B------:R-:W-:Y:S02]  /*08b0*/  VIADD R12, R12, 0xfffffff8 ;  /* 0xfffffff80c0c7836 */ /* 0x000fe40000000000 */
[----:B-----5:R-:W-:Y:S02]  /*08c0*/  @P0 HADD2.F32 R24, -RZ, R23.H0_H0 ;  /* 0x20000017ff180230 */ /* 0x020fe40000004100 */
[----:B------:R-:W-:Y:S01]  /*08d0*/  VIADD R13, R13, 0xfffffff8 ;  /* 0xfffffff80d0d7836 */ /* 0x000fe20000000000 */
[----:B------:R-:W-:Y:S02]  /*08e0*/  I2FP.F32.S32 R23, R12 ;  /* 0x0000000c00177245 */ /* 0x000fe40000201400 */
[----:B------:R-:W-:Y:S02]  /*08f0*/  SHF.R.U32.HI R12, RZ, 0x8, R21 ;  /* 0x00000008ff0c7819 */ /* 0x000fe40000011615 */
[----:B------:R-:W-:Y:S01]  /*0900*/  I2FP.F32.S32 R13, R13 ;  /* 0x0000000d000d7245 */ /* 0x000fe20000201400 */
[----:B------:R-:W-:Y:S01]  /*0910*/  FMUL R14, R23, R24 ;  /* 0x00000018170e7220 */ /* 0x000fe20000400000 */
[----:B------:R-:W-:-:S05]  /*0920*/  LOP3.LUT R12, R12, 0xf, RZ, 0xc0, !PT ;  /* 0x0000000f0c0c7812 */ /* 0x000fca00078ec0ff */
[----:B------:R-:W-:Y:S02]  /*0930*/  VIADD R12, R12, 0xfffffff8 ;  /* 0xfffffff80c0c7836 */ /* 0x000fe40000000000 */
[----:B0-----:R-:W-:Y:S01]  /*0940*/  FFMA R15, R14, R8, R15 ;  /* 0x000000080e0f7223 */ /* 0x001fe2000000000f */
[----:B------:R-:W-:Y:S02]  /*0950*/  FMUL R8, R13, R24 ;  /* 0x000000180d087220 */ /* 0x000fe40000400000 */
[----:B------:R-:W-:Y:S02]  /*0960*/  I2FP.F32.S32 R23, R12 ;  /* 0x0000000c00177245 */ /* 0x000fe40000201400 */
[----:B------:R-:W-:Y:S02]  /*0970*/  FFMA R8, R8, R9, R15 ;  /* 0x0000000908087223 */ /* 0x000fe4000000000f */
[----:B------:R-:W0:Y:S01]  /*0980*/  LDS.128 R12, [R16+0x10] ;  /* 0x00001000100c7984 */ /* 0x000e220000000c00 */
        /* <DEDUP_REMOVED lines=10> */
[-C--:B------:R-:W-:Y:S01]  /*0a30*/  FMUL R23, R23, R24.reuse ;  /* 0x0000001817177220 */ /* 0x080fe20000400000 */
[--C-:B------:R-:W-:Y:S01]  /*0a40*/  SHF.R.U32.HI R8, RZ, 0x14, R21.reuse ;  /* 0x00000014ff087819 */ /* 0x100fe20000011615 */
[----:B------:R-:W-:Y:S02]  /*0a50*/  FMUL R9, R9, R24 ;  /* 0x0000001809097220 */ /* 0x000fe40000400000 */
[----:B------:R-:W-:Y:S01]  /*0a60*/  FFMA R10, R23, R11, R10 ;  /* 0x0000000b170a7223 */ /* 0x000fe2000000000a */
[----:B------:R-:W-:Y:S02]  /*0a70*/  LOP3.LUT R8, R8, 0xf, RZ, 0xc0, !PT ;  /* 0x0000000f08087812 */ /* 0x000fe400078ec0ff */
[----:B------:R-:W-:Y:S01]  /*0a80*/  IADD3 R26, P0, PT, R26, 0x100, RZ ;  /* 0x000001001a1a7810 */ /* 0x000fe20007f1e0ff */
[----:B0-----:R-:W-:Y:S01]  /*0a90*/  FFMA R12, R9, R12, R10 ;  /* 0x0000000c090c7223 */ /* 0x001fe2000000000a */
[----:B------:R-:W-:Y:S01]  /*0aa0*/  SHF.R.U32.HI R9, RZ, 0x18, R21 ;  /* 0x00000018ff097819 */ /* 0x000fe20000011615 */
[----:B------:R-:W-:-:S03]  /*0ab0*/  VIADD R8, R8, 0xfffffff8 ;  /* 0xfffffff808087836 */ /* 0x000fc60000000000 */
[----:B------:R-:W-:Y:S01]  /*0ac0*/  LOP3.LUT R9, R9, 0xf, RZ, 0xc0, !PT ;  /* 0x0000000f09097812 */ /* 0x000fe200078ec0ff */
[----:B------:R-:W-:Y:S01]  /*0ad0*/  IMAD.X R27, RZ, RZ, R27, P0 ;  /* 0x000000ffff1b7224 */ /* 0x000fe200000e061b */
[----:B------:R-:W-:-:S03]  /*0ae0*/  I2FP.F32.S32 R11, R8 ;  /* 0x00000008000b7245 */ /* 0x000fc60000201400 */
[----:B------:R-:W-:Y:S01]  /*0af0*/  VIADD R9, R9, 0xfffffff8 ;  /* 0xfffffff809097836 */ /* 0x000fe20000000000 */
[----:B------:R-:W-:Y:S01]  /*0b00*/  ISETP.NE.AND P0, PT, R5, RZ, PT ;  /* 0x000000ff0500720c */ /* 0x000fe20003f05270 */
[----:B------:R-:W-:Y:S01]  /*0b10*/  FMUL R11, R11, R24 ;  /* 0x000000180b0b7220 */ /* 0x000fe20000400000 */
[----:B------:R-:W-:Y:S02]  /*0b20*/  LEA.HI R21, R21, 0xfffffff8, RZ, 0x4 ;  /* 0xfffffff815157811 */ /* 0x000fe400078f20ff */
[----:B------:R-:W-:Y:S01]  /*0b30*/  I2FP.F32.S32 R9, R9 ;  /* 0x0000000900097245 */ /* 0x000fe20000201400 */
[----:B------:R-:W-:Y:S01]  /*0b40*/  FFMA R12, R11, R13, R12 ;  /* 0x0000000d0b0c7223 */ /* 0x000fe2000000000c */
[----:B------:R-:W-:-:S03]  /*0b50*/  I2FP.F32.S32 R21, R21 ;  /* 0x0000001500157245 */ /* 0x000fc60000201400 */
[-C--:B------:R-:W-:Y:S02]  /*0b60*/  FMUL R9, R9, R24.reuse ;  /* 0x0000001809097220 */ /* 0x080fe40000400000 */
[----:B------:R-:W-:Y:S02]  /*0b70*/  FMUL R24, R21, R24 ;  /* 0x0000001815187220 */ /* 0x000fe40000400000 */
[----:B------:R-:W-:Y:S01]  /*0b80*/  FFMA R9, R9, R14, R12 ;  /* 0x0000000e09097223 */ /* 0x000fe2000000000c */
[----:B------:R-:W-:-:S03]  /*0b90*/  VIADD R16, R16, 0x800 ;  /* 0x0000080010107836 */ /* 0x000fc60000000000 */
[----:B------:R-:W-:Y:S01]  /*0ba0*/  FFMA R15, R24, R15, R9 ;  /* 0x0000000f180f7223 */ /* 0x000fe20000000009 */
[----:B------:R-:W-:Y:S06]  /*0bb0*/  @P0 BRA `(.L_x_39) ;  /* 0xfffffff800200947 */ /* 0x000fec000383ffff */
.L_x_38:
[----:B------:R-:W-:Y:S05]  /*0bc0*/  BSYNC.RECONVERGENT B0 ;  /* 0x0000000000007941 */ /* 0x000fea0003800200 */
.L_x_37:
[----:B------:R-:W0:Y:S01]  /*0bd0*/  S2R R2, SR_TID.X ;  /* 0x0000000000027919 */ /* 0x000e220000002100 */
[----:B------:R-:W-:Y:S01]  /*0be0*/  LOP3.LUT R5, R4, 0x1, RZ, 0xc0, !PT ;  /* 0x0000000104057812 */ /* 0x000fe200078ec0ff */
[----:B------:R-:W-:Y:S03]  /*0bf0*/  BSSY.RECONVERGENT B0, `(.L_x_40) ;  /* 0x0000048000007945 */ /* 0x000fe60003800200 */
[----:B------:R-:W-:Y:S02]  /*0c00*/  ISETP.NE.U32.AND P0, PT, R5, 0x1, PT ;  /* 0x000000010500780c */ /* 0x000fe40003f05070 */
[----:B0-----:R-:W-:-:S04]  /*0c10*/  LOP3.LUT R2, R2, 0x1f, RZ, 0xc0, !PT ;  /* 0x0000001f02027812 */ /* 0x001fc800078ec0ff */
[----:B------:R-:W-:-:S13]  /*0c20*/  ISETP.NE.OR P0, PT, R2, RZ, P0 ;  /* 0x000000ff0200720c */ /* 0x000fda0000705670 */
[----:B------:R-:W-:Y:S05]  /*0c30*/  @P0 BRA `(.L_x_41) ;  /* 0x00000004000c0947 */ /* 0x000fea0003800000 */
[----:B------:R-:W0:Y:S01]  /*0c40*/  LDCU.64 UR4, c[0x0][0x390] ;  /* 0x00007200ff0477ac */ /* 0x000e220008000a00 */
[----:B------:R-:W-:Y:S01]  /*0c50*/  VIADD R5, R4, 0xffffffff ;  /* 0xffffffff04057836 */ /* 0x000fe20000000000 */
[----:B------:R-:W1:Y:S04]  /*0c60*/  LDCU.64 UR8, c[0x0][0x398] ;  /* 0x00007300ff0877ac */ /* 0x000e680008000a00 */
[----:B------:R-:W-:-:S04]  /*0c70*/  SHF.R.S32.HI R8, RZ, 0x1f, R5 ;  /* 0x0000001fff087819 */ /* 0x000fc80000011405 */
[----:B------:R-:W-:Y:S01]  /*0c80*/  LEA.HI R8, R8, R5, RZ, 0x4 ;  /* 0x0000000508087211 */ /* 0x000fe200078f20ff */
[----:B0-----:R-:W-:-:S04]  /*0c90*/  IMAD.WIDE R6, R0, R3, UR4 ;  /* 0x0000000400067e25 */ /* 0x001fc8000f8e0203 */
[----:B------:R-:W-:Y:S01]  /*0ca0*/  IMAD.SHL.U32 R3, R5, 0x4, RZ ;  /* 0x0000000405037824 */ /* 0x000fe200078e00ff */
[C---:B-1----:R-:W-:Y:S02]  /*0cb0*/  LEA R16, P1, R28.reuse, UR8, 0x1 ;  /* 0x000000081c107c11 */ /* 0x042fe4000f8208ff */
[----:B------:R-:W-:Y:S02]  /*0cc0*/  SHF.R.S32.HI R5, RZ, 0x4, R8 ;  /* 0x00000004ff057819 */ /* 0x000fe40000011408 */
[C---:B------:R-:W-:Y:S02]  /*0cd0*/  IADD3 R6, P0, PT, R3.reuse, R6, RZ ;  /* 0x0000000603067210 */ /* 0x040fe40007f1e0ff */
[----:B------:R-:W-:Y:S02]  /*0ce0*/  LEA.HI.X R17, R28, UR9, R29, 0x1, P1 ;  /* 0x000000091c117c11 */ /* 0x000fe400088f0c1d */
[----:B------:R-:W-:-:S05]  /*0cf0*/  LEA.HI.X.SX32 R7, R3, R7, 0x1, P0 ;  /* 0x0000000703077211 */ /* 0x000fca00000f0eff */
[----:B------:R-:W2:Y:S01]  /*0d00*/  LDG.E.CONSTANT R3, desc[UR6][R6.64] ;  /* 0x0000000606037981 */ /* 0x000ea2000c1e9900 */
[----:B------:R-:W-:-:S05]  /*0d10*/  IMAD.WIDE R16, R5, 0x2, R16 ;  /* 0x0000000205107825 */ /* 0x000fca00078e0210 */
[----:B------:R-:W3:Y:S01]  /*0d20*/  LDG.E.U16.CONSTANT R12, desc[UR6][R16.64] ;  /* 0x00000006100c7981 */ /* 0x000ee2000c1e9500 */
[----:B------:R-:W-:Y:S01]  /*0d30*/  MOV R5, 0x400 ;  /* 0x0000040000057802 */ /* 0x000fe20000000f00 */
[----:B------:R-:W0:Y:S03]  /*0d40*/  S2R R8, SR_CgaCtaId ;  /* 0x0000000000087919 */ /* 0x000e260000008800 */
[----:B0-----:R-:W-:-:S05]  /*0d50*/  LEA R5, R8, R5, 0x18 ;  /* 0x0000000508057211 */ /* 0x001fca00078ec0ff */
[----:B------:R-:W-:-:S05]  /*0d60*/  IMAD R18, R4, 0x20, R5 ;  /* 0x0000002004127824 */ /* 0x000fca00078e0205 */
[----:B------:R-:W0:Y:S01]  /*0d70*/  LDS.128 R8, [R18+-0x20] ;  /* 0xffffe00012087984 */ /* 0x000e220000000c00 */
[----:B--2---:R-:W-:Y:S02]  /*0d80*/  LOP3.LUT R4, R3, 0xf, RZ, 0xc0, !PT ;  /* 0x0000000f03047812 */ /* 0x004fe400078ec0ff */
[----:B------:R-:W-:-:S03]  /*0d90*/  SHF.R.U32.HI R14, RZ, 0x4, R3 ;  /* 0x00000004ff0e7819 */ /* 0x000fc60000011603 */
[----:B------:R-:W-:Y:S01]  /*0da0*/  VIADD R13, R4, 0xfffffff8 ;  /* 0xfffffff8040d7836 */ /* 0x000fe20000000000 */
[----:B------:R-:W-:Y:S01]  /*0db0*/  LOP3.LUT R14, R14, 0xf, RZ, 0xc0, !PT ;  /* 0x0000000f0e0e7812 */ /* 0x000fe200078ec0ff */
[----:B------:R-:W1:Y:S01]  /*0dc0*/  LDS.128 R4, [R18+-0x10] ;  /* 0xfffff00012047984 */ /* 0x000e620000000c00 */
[----:B---3--:R-:W-:Y:S02]  /*0dd0*/  HADD2.F32 R12, -RZ, R12.H0_H0 ;  /* 0x2000000cff0c7230 */ /* 0x008fe40000004100 */
[----:B------:R-:W-:Y:S01]  /*0de0*/  I2FP.F32.S32 R17, R13 ;  /* 0x0000000d00117245 */ /* 0x000fe20000201400 */
[----:B------:R-:W-:Y:S01]  /*0df0*/  VIADD R14, R14, 0xfffffff8 ;  /* 0xfffffff80e0e7836 */ /* 0x000fe20000000000 */
[----:B------:R-:W-:-:S03]  /*0e00*/  SHF.R.U32.HI R13, RZ, 0x8, R3 ;  /* 0x00000008ff0d7819 */ /* 0x000fc60000011603 */
[----:B------:R-:W-:Y:S01]  /*0e10*/  FMUL R17, R12, R17 ;  /* 0x000000110c117220 */ /* 0x000fe20000400000 */
[----:B------:R-:W-:Y:S02]  /*0e20*/  I2FP.F32.S32 R19, R14 ;  /* 0x0000000e00137245 */ /* 0x000fe40000201400 */
[----:B------:R-:W-:Y:S01]  /*0e30*/  LOP3.LUT R13, R13, 0xf, RZ, 0xc0, !PT ;  /* 0x0000000f0d0d7812 */ /* 0x000fe200078ec0ff */
[----:B0-----:R-:W-:Y:S01]  /*0e40*/  FFMA R14, R8, R17, R15 ;  /* 0x00000011080e7223 */ /* 0x001fe2000000000f */
[--C-:B------:R-:W-:Y:S01]  /*0e50*/  SHF.R.U32.HI R8, RZ, 0xc, R3.reuse ;  /* 0x0000000cff087819 */ /* 0x100fe20000011603 */
[----:B------:R-:W-:Y:S02]  /*0e60*/  FMUL R19, R12, R19 ;  /* 0x000000130c137220 */ /* 0x000fe40000400000 */
[----:B------:R-:W-:Y:S01]  /*0e70*/  VIADD R13, R13, 0xfffffff8 ;  /* 0xfffffff80d0d7836 */ /* 0x000fe20000000000 */
[----:B------:R-:W-:Y:S01]  /*0e80*/  LOP3.LUT R8, R8, 0xf, RZ, 0xc0, !PT ;  /* 0x0000000f08087812 */ /* 0x000fe200078ec0ff */
[----:B------:R-:W-:Y:S01]  /*0e90*/  FFMA R19, R9, R19, R14 ;  /* 0x0000001309137223 */ /* 0x000fe2000000000e */
[----:B------:R-:W-:-:S02]  /*0ea0*/  SHF.R.U32.HI R9, RZ, 0x10, R3 ;  /* 0x00000010ff097819 */ /* 0x000fc40000011603 */
[----:B------:R-:W-:Y:S01]  /*0eb0*/  I2FP.F32.S32 R15, R13 ;  /* 0x0000000d000f7245 */ /* 0x000fe20000201400 */
[----:B------:R-:W-:Y:S01]  /*0ec0*/  VIADD R8, R8, 0xfffffff8 ;  /* 0xfffffff808087836 */ /* 0x000fe20000000000 */
[--C-:B------:R-:W-:Y:S02]  /*0ed0*/  SHF.R.U32.HI R13, RZ, 0x14, R3.reuse ;  /* 0x00000014ff0d7819 */ /* 0x100fe40000011603 */
[----:B------:R-:W-:Y:S01]  /*0ee0*/  LOP3.LUT R9, R9, 0xf, RZ, 0xc0, !PT ;  /* 0x0000000f09097812 */ /* 0x000fe200078ec0ff */
[----:B------:R-:W-:Y:S01]  /*0ef0*/  FMUL R15, R12, R15 ;  /* 0x0000000f0c0f7220 */ /* 0x000fe20000400000 */
[----:B------:R-:W-:Y:S02]  /*0f00*/  SHF.R.U32.HI R14, RZ, 0x18, R3 ;  /* 0x00000018ff0e7819 */ /* 0x000fe40000011603 */
[----:B------:R-:W-:Y:S01]  /*0f10*/  LOP3.LUT R13, R13, 0xf, RZ, 0xc0, !PT ;  /* 0x0000000f0d0d7812 */ /* 0x000fe200078ec0ff */
[----:B------:R-:W-:Y:S01]  /*0f20*/  VIADD R9, R9, 0xfffffff8 ;  /* 0xfffffff809097836 */ /* 0x000fe20000000000 */
[----:B------:R-:W-:Y:S01]  /*0f30*/  I2FP.F32.S32 R17, R8 ;  /* 0x0000000800117245 */ /* 0x000fe20000201400 */
[----:B------:R-:W-:Y:S01]  /*0f40*/  FFMA R10, R10, R15, R19 ;  /* 0x0000000f0a0a7223 */ /* 0x000fe20000000013 */
        /* <DEDUP_REMOVED lines=9> */
[----:B------:R-:W-:-:S02]  /*0fe0*/  I2FP.F32.S32 R3, R3 ;  /* 0x0000000300037245 */ /* 0x000fc40000201400 */
[----:B------:R-:W-:Y:S01]  /*0ff0*/  I2FP.F32.S32 R15, R14 ;  /* 0x0000000e000f7245 */ /* 0x000fe20000201400 */
[----:B-1----:R-:W-:Y:S01]  /*1000*/  FFMA R4, R4, R9, R11 ;  /* 0x0000000904047223 */ /* 0x002fe2000000000b */
[C---:B------:R-:W-:Y:S01]  /*1010*/  FMUL R13, R12.reuse, R13 ;  /* 0x0000000d0c0d7220 */ /* 0x040fe20000400000 */
[C---:B------:R-:W-:Y:S02]  /*1020*/  FMUL R3, R12.reuse, R3 ;  /* 0x000000030c037220 */ /* 0x040fe40000400000 */
[----:B------:R-:W-:Y:S01]  /*1030*/  FMUL R15, R12, R15 ;  /* 0x0000000f0c0f7220 */ /* 0x000fe20000400000 */
[----:B------:R-:W-:-:S04]  /*1040*/  FFMA R5, R5, R13, R4 ;  /* 0x0000000d05057223 */ /* 0x000fc80000000004 */
[----:B------:R-:W-:-:S04]  /*1050*/  FFMA R6, R6, R15, R5 ;  /* 0x0000000f06067223 */ /* 0x000fc80000000005 */
[----:B------:R-:W-:-:S07]  /*1060*/  FFMA R15, R7, R3, R6 ;  /* 0x00000003070f7223 */ /* 0x000fce0000000006 */
.L_x_41:
[----:B------:R-:W-:Y:S05]  /*1070*/  BSYNC.RECONVERGENT B0 ;  /* 0x0000000000007941 */ /* 0x000fea0003800200 */
.L_x_40:
[----:B------:R-:W0:Y:S01]  /*1080*/  SHFL.DOWN PT, R4, R15, 0x10, 0x1f ;  /* 0x0a001f000f047f89 */ /* 0x000e2200000e0000 */
[----:B------:R-:W-:Y:S01]  /*1090*/  ISETP.NE.AND P0, PT, R2, RZ, PT ;  /* 0x000000ff0200720c */ /* 0x000fe20003f05270 */
        /* <DEDUP_REMOVED lines=9> */
[----:B------:R-:W2:Y:S01]  /*1130*/  LDC.64 R2, c[0x0][0x380] ;  /* 0x0000e000ff027b82 */ /* 0x000ea20000000a00 */
[----:B01----:R-:W-:Y:S01]  /*1140*/  FADD R5, R5, R8 ;  /* 0x0000000805057221 */ /* 0x003fe20000000000 */
[----:B--2---:R-:W-:-:S05]  /*1150*/  IMAD.WIDE R2, R0, 0x4, R2 ;  /* 0x0000000400027825 */ /* 0x004fca00078e0202 */
[----:B------:R-:W-:Y:S01]  /*1160*/  STG.E desc[UR6][R2.64], R5 ;  /* 0x0000000502007986 */ /* 0x000fe2000c101906 */
[----:B------:R-:W-:Y:S05]  /*1170*/  EXIT ;  /* 0x000000000000794d */ /* 0x000fea0003800000 */
.L_x_42:
        /* <DEDUP_REMOVED lines=16> */
.L_x_100:


//--------------------- .text._Z30int4_gemv_multirow_wide_kernelPfPKfPKhPK6__halfiii --------------------------
	.section	.text._Z30int4_gemv_multirow_wide_kernelPfPKfPKhPK6__halfiii,"ax",@progbits
	.align	128
        .global         _Z30int4_gemv_multirow_wide_kernelPfPKfPKhPK6__halfiii
        .type           _Z30int4_gemv_multirow_wide_kernelPfPKfPKhPK6__halfiii,@function
        .size           _Z30int4_gemv_multirow_wide_kernelPfPKfPKhPK6__halfiii,(.L_x_101 - _Z30int4_gemv_multirow_wide_kernelPfPKfPKhPK6__halfiii)
        .other          _Z30int4_gemv_multirow_wide_kernelPfPKfPKhPK6__halfiii,@"STO_CUDA_ENTRY STV_DEFAULT"
_Z30int4_gemv_multirow_wide_kernelPfPKfPKhPK6__halfiii:
.text._Z30int4_gemv_multirow_wide_kernelPfPKfPKhPK6__halfiii:
[----:B------:R-:W-:Y:S01]  /*0000*/  LDC R1, c[0x0][0x37c] ;  /* 0x0000df00ff017b82 */ /* 0x000fe20000000800 */
[----:B------:R-:W0:Y:S01]  /*0010*/  LDCU UR10, c[0x0][0x3a4] ;  /* 0x00007480ff0a77ac */ /* 0x000e220008000800 */
[----:B------:R-:W1:Y:S01]  /*0020*/  S2R R0, SR_TID.X ;  /* 0x0000000000007919 */ /* 0x000e620000002100 */
[----:B------:R-:W-:Y:S01]  /*0030*/  BSSY.RECONVERGENT B0, `(.L_x_43) ;  /* 0x000005c000007945 */ /* 0x000fe20003800200 */
[----:B------:R-:W2:Y:S01]  /*0040*/  LDCU.64 UR8, c[0x0][0x358] ;  /* 0x00006b00ff0877ac */ /* 0x000ea20008000a00 */
[----:B------:R-:W3:Y:S01]  /*0050*/  S2R R3, SR_CTAID.X ;  /* 0x0000000000037919 */ /* 0x000ee20000002500 */
[----:B0-----:R-:W-:-:S04]  /*0060*/  USHF.R.S32.HI UR4, URZ, 0x1f, UR10 ;  /* 0x0000001fff047899 */ /* 0x001fc8000801140a */
[----:B------:R-:W-:-:S04]  /*0070*/  ULEA.HI UR4, UR4, UR10, URZ, 0x2 ;  /* 0x0000000a04047291 */ /* 0x000fc8000f8f10ff */
[----:B------:R-:W-:-:S06]  /*0080*/  USHF.R.S32.HI UR4, URZ, 0x2, UR4 ;  /* 0x00000002ff047899 */ /* 0x000fcc0008011404 */
[C---:B-1----:R-:W-:Y:S02]  /*0090*/  ISETP.GE.AND P0, PT, R0.reuse, UR4, PT ;  /* 0x0000000400007c0c */ /* 0x042fe4000bf06270 */
[----:B------:R-:W-:Y:S02]  /*00a0*/  SHF.R.U32.HI R22, RZ, 0x5, R0 ;  /* 0x00000005ff167819 */ /* 0x000fe40000011600 */
[----:B------:R-:W-:-:S03]  /*00b0*/  LOP3.LUT R23, R0, 0x1f, RZ, 0xc0, !PT ;  /* 0x0000001f00177812 */ /* 0x000fc600078ec0ff */
[----:B---3--:R-:W-:-:S06]  /*00c0*/  IMAD R22, R3, 0x8, R22 ;  /* 0x0000000803167824 */ /* 0x008fcc00078e0216 */
[----:B--2---:R-:W-:Y:S05]  /*00d0*/  @P0 BRA `(.L_x_44) ;  /* 0x0000000400440947 */ /* 0x004fea0003800000 */
[----:B------:R-:W0:Y:S01]  /*00e0*/  LDC R3, c[0x0][0x360] ;  /* 0x0000d800ff037b82 */ /* 0x000e220000000800 */
[----:B------:R-:W-:Y:S01]  /*00f0*/  BSSY.RECONVERGENT B1, `(.L_x_45) ;  /* 0x000002f000017945 */ /* 0x000fe20003800200 */
[----:B------:R-:W-:Y:S01]  /*0100*/  IMAD.MOV.U32 R28, RZ, RZ, R0 ;  /* 0x000000ffff1c7224 */ /* 0x000fe200078e0000 */
[----:B0-----:R-:W0:Y:S01]  /*0110*/  I2F.U32.RP R8, R3 ;  /* 0x0000000300087306 */ /* 0x001e220000209000 */
[----:B------:R-:W-:Y:S02]  /*0120*/  IADD3 R2, PT, PT, R0, R3, RZ ;  /* 0x0000000300027210 */ /* 0x000fe40007ffe0ff */
[----:B------:R-:W-:Y:S02]  /*0130*/  ISETP.NE.U32.AND P2, PT, R3, RZ, PT ;  /* 0x000000ff0300720c */ /* 0x000fe40003f45070 */
[C---:B------:R-:W-:Y:S02]  /*0140*/  ISETP.GE.U32.AND P0, PT, R2.reuse, UR4, PT ;  /* 0x0000000402007c0c */ /* 0x040fe4000bf06070 */
[----:B------:R-:W-:Y:S01]  /*0150*/  VIMNMX.U32 R7, PT, PT, R2, UR4, !PT ;  /* 0x0000000402077c48 */ /* 0x000fe2000ffe0000 */
[----:B0-----:R-:W0:Y:S02]  /*0160*/  MUFU.RCP R8, R8 ;  /* 0x0000000800087308 */ /* 0x001e240000001000 */
[----:B0-----:R-:W-:-:S06]  /*0170*/  VIADD R4, R8, 0xffffffe ;  /* 0x0ffffffe08047836 */ /* 0x001fcc0000000000 */
[----:B------:R0:W1:Y:S02]  /*0180*/  F2I.FTZ.U32.TRUNC.NTZ R5, R4 ;  /* 0x0000000400057305 */ /* 0x000064000021f000 */
[----:B0-----:R-:W-:Y:S02]  /*0190*/  IMAD.MOV.U32 R4, RZ, RZ, RZ ;  /* 0x000000ffff047224 */ /* 0x001fe400078e00ff */
[----:B-1----:R-:W-:-:S04]  /*01a0*/  IMAD.MOV R6, RZ, RZ, -R5 ;  /* 0x000000ffff067224 */ /* 0x002fc800078e0a05 */
[----:B------:R-:W-:Y:S01]  /*01b0*/  IMAD R9, R6, R3, RZ ;  /* 0x0000000306097224 */ /* 0x000fe200078e02ff */
[----:B------:R-:W-:-:S03]  /*01c0*/  SEL R6, RZ, 0x1, P0 ;  /* 0x00000001ff067807 */ /* 0x000fc60000000000 */
[----:B------:R-:W-:Y:S01]  /*01d0*/  IMAD.HI.U32 R5, R5, R9, R4 ;  /* 0x0000000905057227 */ /* 0x000fe200078e0004 */
[----:B------:R-:W-:-:S05]  /*01e0*/  IADD3 R2, PT, PT, R7, -R2, -R6 ;  /* 0x8000000207027210 */ /* 0x000fca0007ffe806 */
[----:B------:R-:W-:-:S04]  /*01f0*/  IMAD.HI.U32 R5, R5, R2, RZ ;  /* 0x0000000205057227 */ /* 0x000fc800078e00ff */
[----:B------:R-:W-:-:S04]  /*0200*/  IMAD.MOV R4, RZ, RZ, -R5 ;  /* 0x000000ffff047224 */ /* 0x000fc800078e0a05 */
[----:B------:R-:W-:-:S05]  /*0210*/  IMAD R2, R3, R4, R2 ;  /* 0x0000000403027224 */ /* 0x000fca00078e0202 */
[----:B------:R-:W-:-:S13]  /*0220*/  ISETP.GE.U32.AND P0, PT, R2, R3, PT ;  /* 0x000000030200720c */ /* 0x000fda0003f06070 */
[----:B------:R-:W-:Y:S01]  /*0230*/  @P0 IMAD.IADD R2, R2, 0x1, -R3 ;  /* 0x0000000102020824 */ /* 0x000fe200078e0a03 */
[----:B------:R-:W-:-:S04]  /*0240*/  @P0 IADD3 R5, PT, PT, R5, 0x1, RZ ;  /* 0x0000000105050810 */ /* 0x000fc80007ffe0ff */
        /* <DEDUP_REMOVED lines=9> */
[----:B------:R-:W-:Y:S01]  /*02e0*/  IADD3 R5, PT, PT, R5, 0x1, RZ ;  /* 0x0000000105057810 */ /* 0x000fe20007ffe0ff */
[----:B------:R-:W-:-:S03]  /*02f0*/  UMOV UR5, 0x400 ;  /* 0x0000040000057882 */ /* 0x000fc60000000000 */
[----:B------:R-:W-:-:S03]  /*0300*/  LOP3.LUT R5, R5, 0x3, RZ, 0xc0, !PT ;  /* 0x0000000305057812 */ /* 0x000fc600078ec0ff */
[----:B------:R-:W1:Y:S02]  /*0310*/  LDC.64 R8, c[0x0][0x388] ;  /* 0x0000e200ff087b82 */ /* 0x000e640000000a00 */
[----:B------:R-:W-:Y:S02]  /*0320*/  IMAD R28, R5, R3, R0 ;  /* 0x00000003051c7224 */ /* 0x000fe400078e0200 */
[----:B------:R-:W-:Y:S01]  /*0330*/  IMAD.MOV R10, RZ, RZ, -R5 ;  /* 0x000000ffff0a7224 */ /* 0x000fe200078e0a05 */
[----:B0-----:R-:W-:-:S06]  /*0340*/  ULEA UR5, UR6, UR5, 0x18 ;  /* 0x0000000506057291 */ /* 0x001fcc000f8ec0ff */
[C---:B------:R-:W-:Y:S01]  /*0350*/  LEA R2, R0.reuse, UR5, 0x4 ;  /* 0x0000000500027c11 */ /* 0x040fe2000f8e20ff */
[----:B-1----:R-:W-:-:S07]  /*0360*/  IMAD.WIDE.U32 R8, R0, 0x10, R8 ;  /* 0x0000001000087825 */ /* 0x002fce00078e0008 */
.L_x_47:
[----:B------:R0:W2:Y:S01]  /*0370*/  LDG.E.128.CONSTANT R4, desc[UR8][R8.64] ;  /* 0x0000000808047981 */ /* 0x0000a2000c1e9d00 */
[----:B------:R-:W-:-:S05]  /*0380*/  VIADD R10, R10, 0x1 ;  /* 0x000000010a0a7836 */ /* 0x000fca0000000000 */
[----:B------:R-:W-:Y:S01]  /*0390*/  ISETP.NE.AND P0, PT, R10, RZ, PT ;  /* 0x000000ff0a00720c */ /* 0x000fe20003f05270 */
[C---:B0-----:R-:W-:Y:S01]  /*03a0*/  IMAD.WIDE.U32 R8, R3.reuse, 0x10, R8 ;  /* 0x0000001003087825 */ /* 0x041fe200078e0008 */
[----:B--2---:R0:W-:Y:S03]  /*03b0*/  STS.128 [R2], R4 ;  /* 0x0000000402007388 */ /* 0x0041e60000000c00 */
[----:B0-----:R-:W-:-:S08]  /*03c0*/  IMAD R2, R3, 0x10, R2 ;  /* 0x0000001003027824 */ /* 0x001fd000078e0202 */
[----:B------:R-:W-:Y:S05]  /*03d0*/  @P0 BRA `(.L_x_47) ;  /* 0xfffffffc00e40947 */ /* 0x000fea000383ffff */
.L_x_46:
[----:B------:R-:W-:Y:S05]  /*03e0*/  BSYNC.RECONVERGENT B1 ;  /* 0x0000000000017941 */ /* 0x000fea0003800200 */
.L_x_45:
[----:B------:R-:W-:Y:S05]  /*03f0*/  @!P1 BRA `(.L_x_44) ;  /* 0x00000000007c9947 */ /* 0x000fea0003800000 */
[----:B------:R-:W0:Y:S01]  /*0400*/  S2UR UR6, SR_CgaCtaId ;  /* 0x00000000000679c3 */ /* 0x000e220000008800 */
[----:B------:R-:W-:Y:S01]  /*0410*/  UMOV UR5, 0x400 ;  /* 0x0000040000057882 */ /* 0x000fe20000000000 */
[C---:B------:R-:W-:Y:S01]  /*0420*/  LEA R2, R3.reuse, R28, 0x1 ;  /* 0x0000001c03027211 */ /* 0x040fe200078e08ff */
[----:B------:R-:W-:Y:S02]  /*0430*/  IMAD R24, R3, 0x3, R28 ;  /* 0x0000000303187824 */ /* 0x000fe400078e021c */
[----:B------:R-:W-:-:S03]  /*0440*/  IMAD.IADD R25, R28, 0x1, R3 ;  /* 0x000000011c197824 */ /* 0x000fc600078e0203 */
[----:B------:R-:W1:Y:S01]  /*0450*/  LDC.64 R20, c[0x0][0x388] ;  /* 0x0000e200ff147b82 */ /* 0x000e620000000a00 */
[----:B0-----:R-:W-:-:S06]  /*0460*/  ULEA UR5, UR6, UR5, 0x18 ;  /* 0x0000000506057291 */ /* 0x001fcc000f8ec0ff */
[----:B------:R-:W-:-:S07]  /*0470*/  LEA R26, R28, UR5, 0x4 ;  /* 0x000000051c1a7c11 */ /* 0x000fce000f8e20ff */
.L_x_48:
[----:B-12---:R-:W-:-:S04]  /*0480*/  IMAD.WIDE.U32 R4, R28, 0x10, R20 ;  /* 0x000000101c047825 */ /* 0x006fc800078e0014 */
[--C-:B------:R-:W-:Y:S02]  /*0490*/  IMAD.WIDE.U32 R8, R25, 0x10, R20.reuse ;  /* 0x0000001019087825 */ /* 0x100fe400078e0014 */
[----:B------:R-:W2:Y:S02]  /*04a0*/  LDG.E.128.CONSTANT R4, desc[UR8][R4.64] ;  /* 0x0000000804047981 */ /* 0x000ea4000c1e9d00 */
[--C-:B------:R-:W-:Y:S02]  /*04b0*/  IMAD.WIDE.U32 R12, R2, 0x10, R20.reuse ;  /* 0x00000010020c7825 */ /* 0x100fe400078e0014 */
[----:B------:R-:W3:Y:S02]  /*04c0*/  LDG.E.128.CONSTANT R8, desc[UR8][R8.64] ;  /* 0x0000000808087981 */ /* 0x000ee4000c1e9d00 */
[----:B------:R-:W-:Y:S02]  /*04d0*/  IMAD.WIDE.U32 R16, R24, 0x10, R20 ;  /* 0x0000001018107825 */ /* 0x000fe400078e0014 */
[----:B------:R-:W4:Y:S04]  /*04e0*/  LDG.E.128.CONSTANT R12, desc[UR8][R12.64] ;  /* 0x000000080c0c7981 */ /* 0x000f28000c1e9d00 */
[----:B------:R-:W5:Y:S01]  /*04f0*/  LDG.E.128.CONSTANT R16, desc[UR8][R16.64] ;  /* 0x0000000810107981 */ /* 0x000f62000c1e9d00 */
[C-C-:B------:R-:W-:Y:S01]  /*0500*/  IMAD R27, R3.reuse, 0x10, R26.reuse ;  /* 0x00000010031b7824 */ /* 0x140fe200078e021a */
[C-C-:B------:R-:W-:Y:S01]  /*0510*/  IADD3 R28, PT, PT, R3.reuse, R28, R3.reuse ;  /* 0x0000001c031c7210 */ /* 0x140fe20007ffe003 */
[C---:B------:R-:W-:Y:S01]  /*0520*/  IMAD R29, R3.reuse, 0x20, R26 ;  /* 0x00000020031d7824 */ /* 0x040fe200078e021a */
[C---:B------:R-:W-:Y:S01]  /*0530*/  LEA R2, R3.reuse, R2, 0x2 ;  /* 0x0000000203027211 */ /* 0x040fe200078e10ff */
[C---:B------:R-:W-:Y:S01]  /*0540*/  IMAD R24, R3.reuse, 0x4, R24 ;  /* 0x0000000403187824 */ /* 0x040fe200078e0218 */
[C---:B------:R-:W-:Y:S01]  /*0550*/  IADD3 R28, PT, PT, R3.reuse, R28, R3 ;  /* 0x0000001c031c7210 */ /* 0x040fe20007ffe003 */
[----:B------:R-:W-:-:S03]  /*0560*/  IMAD R25, R3, 0x4, R25 ;  /* 0x0000000403197824 */ /* 0x000fc600078e0219 */
[----:B------:R-:W-:Y:S01]  /*0570*/  ISETP.GE.AND P0, PT, R28, UR4, PT ;  /* 0x000000041c007c0c */ /* 0x000fe2000bf06270 */
[----:B--2---:R0:W-:Y:S04]  /*0580*/  STS.128 [R26], R4 ;  /* 0x000000041a007388 */ /* 0x0041e80000000c00 */
[----:B---3--:R2:W-:Y:S04]  /*0590*/  STS.128 [R27], R8 ;  /* 0x000000081b007388 */ /* 0x0085e80000000c00 */
[----:B----4-:R2:W-:Y:S01]  /*05a0*/  STS.128 [R29], R12 ;  /* 0x0000000c1d007388 */ /* 0x0105e20000000c00 */
[----:B0-----:R-:W-:-:S02]  /*05b0*/  IMAD R4, R3, 0x30, R26 ;  /* 0x0000003003047824 */ /* 0x001fc400078e021a */
[----:B------:R-:W-:-:S03]  /*05c0*/  IMAD R26, R3, 0x40, R26 ;  /* 0x00000040031a7824 */ /* 0x000fc600078e021a */
[----:B-----5:R2:W-:Y:S01]  /*05d0*/  STS.128 [R4], R16 ;  /* 0x0000001004007388 */ /* 0x0205e20000000c00 */
[----:B------:R-:W-:Y:S05]  /*05e0*/  @!P0 BRA `(.L_x_48) ;  /* 0xfffffffc00a48947 */ /* 0x000fea000383ffff */
.L_x_44:
[----:B------:R-:W-:Y:S05]  /*05f0*/  BSYNC.RECONVERGENT B0 ;  /* 0x0000000000007941 */ /* 0x000fea0003800200 */
.L_x_43:
[----:B------:R-:W0:Y:S01]  /*0600*/  LDCU UR5, c[0x0][0x3a0] ;  /* 0x00007400ff0577ac */ /* 0x000e220008000800 */
[----:B------:R-:W-:Y:S01]  /*0610*/  BAR.SYNC.DEFER_BLOCKING 0x0 ;  /* 0x0000000000007b1d */ /* 0x000fe20000010000 */
[----:B0-----:R-:W-:-:S13]  /*0620*/  ISETP.GE.AND P0, PT, R22, UR5, PT ;  /* 0x0000000516007c0c */ /* 0x001fda000bf06270 */
[----:B------:R-:W-:Y:S05]  /*0630*/  @P0 EXIT ;  /* 0x000000000000094d */ /* 0x000fea0003800000 */
[----:B------:R-:W-:Y:S01]  /*0640*/  UISETP.GE.AND UP0, UPT, UR10, 0x10, UPT ;  /* 0x000000100a00788c */ /* 0x000fe2000bf06270 */
[----:B--2---:R-:W-:-:S08]  /*0650*/  HFMA2 R11, -RZ, RZ, 0, 0 ;  /* 0x00000000ff0b7431 */ /* 0x004fd000000001ff */
[----:B------:R-:W-:Y:S05]  /*0660*/  BRA.U !UP0, `(.L_x_49) ;  /* 0x0000000908647547 */ /* 0x000fea000b800000 */
[----:B------:R-:W0:Y:S01]  /*0670*/  LDCU UR5, c[0x0][0x3a8] ;  /* 0x00007500ff0577ac */ /* 0x000e220008000800 */
[----:B------:R-:W1:Y:S01]  /*0680*/  S2UR UR6, SR_CgaCtaId ;  /* 0x00000000000679c3 */ /* 0x000e620000008800 */
[----:B------:R-:W-:Y:S01]  /*0690*/  SHF.R.U32.HI R0, RZ, 0x2, R0 ;  /* 0x00000002ff007819 */ /* 0x000fe20000011600 */
[----:B------:R-:W-:Y:S01]  /*06a0*/  IMAD.WIDE.U32 R4, R23, 0x8, RZ ;  /* 0x0000000817047825 */ /* 0x000fe200078e00ff */
[----:B------:R-:W2:Y:S01]  /*06b0*/  LDCU.128 UR12, c[0x0][0x390] ;  /* 0x00007200ff0c77ac */ /* 0x000ea20008000c00 */
[----:B------:R-:W-:Y:S01]  /*06c0*/  BSSY.RECONVERGENT B0, `(.L_x_49) ;  /* 0x0000093000007945 */ /* 0x000fe20003800200 */
[----:B------:R-:W-:Y:S01]  /*06d0*/  LOP3.LUT R7, R0, 0x6, RZ, 0xc0, !PT ;  /* 0x0000000600077812 */ /* 0x000fe200078ec0ff */
[----:B------:R-:W-:Y:S01]  /*06e0*/  IMAD.MOV.U32 R11, RZ, RZ, RZ ;  /* 0x000000ffff0b7224 */ /* 0x000fe200078e00ff */
[----:B------:R-:W-:Y:S02]  /*06f0*/  ULEA.HI UR4, UR10, UR10, URZ, 0x1 ;  /* 0x0000000a0a047291 */ /* 0x000fe4000f8f08ff */
[----:B------:R-:W-:-:S02]  /*0700*/  ULEA.HI UR7, UR10, 0x1f, URZ, 0x1c ;  /* 0x0000001f0a077891 */ /* 0x000fc4000f8fe0ff */
[----:B------:R-:W-:Y:S01]  /*0710*/  USHF.R.S32.HI UR4, URZ, 0x1, UR4 ;  /* 0x00000001ff047899 */ /* 0x000fe20008011404 */
[----:B0-----:R-:W-:Y:S01]  /*0720*/  IMAD.WIDE R2, R22, UR5, RZ ;  /* 0x0000000516027c25 */ /* 0x001fe2000f8e02ff */
[----:B------:R-:W-:-:S04]  /*0730*/  UMOV UR5, 0x400 ;  /* 0x0000040000057882 */ /* 0x000fc80000000000 */
[----:B------:R-:W-:Y:S01]  /*0740*/  IMAD.WIDE R4, R22, UR4, R4 ;  /* 0x0000000416047c25 */ /* 0x000fe2000f8e0204 */
[----:B------:R-:W-:Y:S01]  /*0750*/  LEA R6, P0, R2, R7, 0x1 ;  /* 0x0000000702067211 */ /* 0x000fe200078008ff */
[----:B------:R-:W-:Y:S02]  /*0760*/  USHF.R.U32.HI UR4, URZ, 0x5, UR7 ;  /* 0x00000005ff047899 */ /* 0x000fe40008011607 */
[----:B-1----:R-:W-:Y:S01]  /*0770*/  ULEA UR5, UR6, UR5, 0x18 ;  /* 0x0000000506057291 */ /* 0x002fe2000f8ec0ff */
[----:B--2---:R-:W-:Y:S01]  /*0780*/  IADD3 R0, P1, PT, R4, UR12, RZ ;  /* 0x0000000c04007c10 */ /* 0x004fe2000ff3e0ff */
[----:B------:R-:W-:Y:S01]  /*0790*/  UIADD3 UR4, UPT, UPT, -UR4, URZ, URZ ;  /* 0x000000ff04047290 */ /* 0x000fe2000fffe1ff */
[----:B------:R-:W-:Y:S02]  /*07a0*/  LEA.HI.X R4, R2, RZ, R3, 0x1, P0 ;  /* 0x000000ff02047211 */ /* 0x000fe400000f0c03 */
[----:B------:R-:W-:Y:S02]  /*07b0*/  IADD3 R2, P0, PT, R6, UR14, RZ ;  /* 0x0000000e06027c10 */ /* 0x000fe4000ff1e0ff */
[----:B------:R-:W-:Y:S01]  /*07c0*/  IADD3 R6, PT, PT, -R23, UR7, RZ ;  /* 0x0000000717067c10 */ /* 0x000fe2000fffe1ff */
[----:B------:R-:W-:Y:S01]  /*07d0*/  IMAD.U32 R19, RZ, RZ, UR4 ;  /* 0x00000004ff137e24 */ /* 0x000fe2000f8e00ff */
[----:B------:R-:W-:Y:S01]  /*07e0*/  IADD3.X R3, PT, PT, R5, UR13, RZ, P1, !PT ;  /* 0x0000000d05037c10 */ /* 0x000fe20008ffe4ff */
[----:B------:R-:W-:Y:S01]  /*07f0*/  IMAD.MOV.U32 R20, RZ, RZ, R2 ;  /* 0x000000ffff147224 */ /* 0x000fe200078e0002 */
[----:B------:R-:W-:-:S02]  /*0800*/  IADD3.X R5, PT, PT, R4, UR15, RZ, P0, !PT ;  /* 0x0000000f04057c10 */ /* 0x000fc400087fe4ff */
[----:B------:R-:W-:Y:S02]  /*0810*/  SHF.R.U32.HI R4, RZ, 0x3, R23 ;  /* 0x00000003ff047819 */ /* 0x000fe40000011617 */
[----:B------:R-:W-:Y:S01]  /*0820*/  SHF.R.U32.HI R6, RZ, 0x5, R6 ;  /* 0x00000005ff067819 */ /* 0x000fe20000011606 */
[----:B------:R-:W-:Y:S01]  /*0830*/  IMAD.MOV.U32 R21, RZ, RZ, R5 ;  /* 0x000000ffff157224 */ /* 0x000fe200078e0005 */
[----:B------:R-:W-:Y:S01]  /*0840*/  LEA R18, R23, UR5, 0x6 ;  /* 0x0000000517127c11 */ /* 0x000fe2000f8e30ff */
[----:B------:R-:W-:Y:S02]  /*0850*/  IMAD.MOV.U32 R17, RZ, RZ, R4 ;  /* 0x000000ffff117224 */ /* 0x000fe400078e0004 */
[----:B------:R-:W-:Y:S01]  /*0860*/  IMAD.MOV R16, RZ, RZ, -R6 ;  /* 0x000000ffff107224 */ /* 0x000fe200078e0a06 */
[----:B------:R-:W-:-:S07]  /*0870*/  IADD3 R18, PT, PT, R18, 0x20, RZ ;  /* 0x0000002012127810 */ /* 0x000fce0007ffe0ff */
.L_x_51:
[----:B------:R-:W-:-:S13]  /*0880*/  ISETP.NE.AND P0, PT, R16, RZ, PT ;  /* 0x000000ff1000720c */ /* 0x000fda0003f05270 */
[----:B------:R-:W-:Y:S05]  /*0890*/  @!P0 BRA `(.L_x_50) ;  /* 0x0000000400d48947 */ /* 0x000fea0003800000 */
[----:B------:R-:W-:Y:S01]  /*08a0*/  MOV R6, R0 ;  /* 0x0000000000067202 */ /* 0x000fe20000000f00 */
[----:B------:R-:W-:Y:S01]  /*08b0*/  IMAD.MOV.U32 R7, RZ, RZ, R3 ;  /* 0x000000ffff077224 */ /* 0x000fe200078e0003 */
[----:B------:R0:W2:Y:S01]  /*08c0*/  LDG.E.U16.CONSTANT R25, desc[UR8][R20.64] ;  /* 0x0000000814197981 */ /* 0x0000a2000c1e9500 */
[----:B------:R-:W-:-:S03]  /*08d0*/  ISETP.NE.AND P0, PT, R17, R4, PT ;  /* 0x000000041100720c */ /* 0x000fc60003f05270 */
[----:B------:R-:W1:Y:S04]  /*08e0*/  LDS.128 R12, [R18+-0x20] ;  /* 0xffffe000120c7984 */ /* 0x000e680000000c00 */
[----:B------:R-:W3:Y:S06]  /*08f0*/  LDG.E.64.CONSTANT R6, desc[UR8][R6.64] ;  /* 0x0000000806067981 */ /* 0x000eec000c1e9b00 */
[----:B------:R-:W-:-:S02]  /*0900*/  @P0 IMAD.MOV.U32 R8, RZ, RZ, R2 ;  /* 0x000000ffff080224 */ /* 0x000fc400078e0002 */
[----:B------:R-:W-:-:S05]  /*0910*/  @P0 IMAD.MOV.U32 R9, RZ, RZ, R5 ;  /* 0x000000ffff090224 */ /* 0x000fca00078e0005 */
[----:B------:R4:W5:Y:S01]  /*0920*/  @P0 LDG.E.U16.CONSTANT R24, desc[UR8][R8.64] ;  /* 0x0000000808180981 */ /* 0x000962000c1e9500 */
[----:B------:R-:W-:Y:S02]  /*0930*/  IADD3 R19, PT, PT, R19, 0x1, RZ ;  /* 0x0000000113137810 */ /* 0x000fe40007ffe0ff */
[----:B0-----:R-:W-:Y:S02]  /*0940*/  IADD3 R20, P1, PT, R20, 0x8, RZ ;  /* 0x0000000814147810 */ /* 0x001fe40007f3e0ff */
[----:B------:R-:W-:Y:S02]  /*0950*/  IADD3 R2, P3, PT, R2, 0x8, RZ ;  /* 0x0000000802027810 */ /* 0x000fe40007f7e0ff */
[----:B------:R-:W-:Y:S01]  /*0960*/  IADD3 R0, P2, PT, R0, 0x100, RZ ;  /* 0x0000010000007810 */ /* 0x000fe20007f5e0ff */
[----:B------:R-:W-:Y:S01]  /*0970*/  VIADD R16, R16, 0x1 ;  /* 0x0000000110107836 */ /* 0x000fe20000000000 */
[----:B------:R-:W-:Y:S01]  /*0980*/  IADD3 R4, PT, PT, R4, 0x4, RZ ;  /* 0x0000000404047810 */ /* 0x000fe20007ffe0ff */
[----:B------:R-:W-:Y:S01]  /*0990*/  VIADD R17, R17, 0x4 ;  /* 0x0000000411117836 */ /* 0x000fe20000000000 */
[----:B------:R-:W-:Y:S01]  /*09a0*/  IADD3.X R3, PT, PT, RZ, R3, RZ, P2, !PT ;  /* 0x00000003ff037210 */ /* 0x000fe200017fe4ff */
[----:B------:R-:W-:-:S02]  /*09b0*/  IMAD.X R21, RZ, RZ, R21, P1 ;  /* 0x000000ffff157224 */ /* 0x000fc400008e0615 */
[----:B------:R-:W-:Y:S01]  /*09c0*/  IMAD.X R5, RZ, RZ, R5, P3 ;  /* 0x000000ffff057224 */ /* 0x000fe200018e0605 */
[--C-:B---3--:R-:W-:Y:S02]  /*09d0*/  SHF.R.U32.HI R26, RZ, 0x4, R6.reuse ;  /* 0x00000004ff1a7819 */ /* 0x108fe40000011606 */
[----:B------:R-:W-:Y:S02]  /*09e0*/  LOP3.LUT R10, R6, 0xf, RZ, 0xc0, !PT ;  /* 0x0000000f060a7812 */ /* 0x000fe400078ec0ff */
[----:B------:R-:W-:Y:S02]  /*09f0*/  SHF.R.U32.HI R27, RZ, 0x8, R6 ;  /* 0x00000008ff1b7819 */ /* 0x000fe40000011606 */
[----:B------:R-:W-:Y:S02]  /*0a00*/  LOP3.LUT R26, R26, 0xf, RZ, 0xc0, !PT ;  /* 0x0000000f1a1a7812 */ /* 0x000fe400078ec0ff */
[----:B------:R-:W-:Y:S02]  /*0a10*/  IADD3 R10, PT, PT, R10, -0x8, RZ ;  /* 0xfffffff80a0a7810 */ /* 0x000fe40007ffe0ff */
[----:B------:R-:W-:Y:S01]  /*0a20*/  LOP3.LUT R27, R27, 0xf, RZ, 0xc0, !PT ;  /* 0x0000000f1b1b7812 */ /* 0x000fe200078ec0ff */
[----:B------:R-:W-:Y:S01]  /*0a30*/  VIADD R26, R26, 0xfffffff8 ;  /* 0xfffffff81a1a7836 */ /* 0x000fe20000000000 */
[----:B------:R-:W-:Y:S01]  /*0a40*/  I2FP.F32.S32 R10, R10 ;  /* 0x0000000a000a7245 */ /* 0x000fe20000201400 */
[----:B--2---:R-:W-:-:S02]  /*0a50*/  HADD2.F32 R25, -RZ, R25.H0_H0 ;  /* 0x20000019ff197230 */ /* 0x004fc40000004100 */
[----:B------:R-:W-:Y:S01]  /*0a60*/  VIADD R27, R27, 0xfffffff8 ;  /* 0xfffffff81b1b7836 */ /* 0x000fe20000000000 */
[----:B------:R-:W-:Y:S02]  /*0a70*/  I2FP.F32.S32 R26, R26 ;  /* 0x0000001a001a7245 */ /* 0x000fe40000201400 */
[C---:B------:R-:W-:Y:S02]  /*0a80*/  FMUL R10, R25.reuse, R10 ;  /* 0x0000000a190a7220 */ /* 0x040fe40000400000 */
[----:B----4-:R-:W-:Y:S01]  /*0a90*/  I2FP.F32.S32 R8, R27 ;  /* 0x0000001b00087245 */ /* 0x010fe20000201400 */
[C---:B------:R-:W-:Y:S01]  /*0aa0*/  FMUL R26, R25.reuse, R26 ;  /* 0x0000001a191a7220 */ /* 0x040fe20000400000 */
[----:B-1----:R-:W-:Y:S01]  /*0ab0*/  FFMA R10, R12, R10, R11 ;  /* 0x0000000a0c0a7223 */ /* 0x002fe2000000000b */
[----:B------:R-:W-:Y:S02]  /*0ac0*/  SHF.R.U32.HI R12, RZ, 0xc, R6 ;  /* 0x0000000cff0c7819 */ /* 0x000fe40000011606 */
[----:B------:R-:W-:Y:S01]  /*0ad0*/  FMUL R8, R25, R8 ;  /* 0x0000000819087220 */ /* 0x000fe20000400000 */
[----:B------:R-:W-:Y:S01]  /*0ae0*/  FFMA R13, R13, R26, R10 ;  /* 0x0000001a0d0d7223 */ /* 0x000fe2000000000a */
[----:B------:R-:W-:-:S03]  /*0af0*/  LOP3.LUT R12, R12, 0xf, RZ, 0xc0, !PT ;  /* 0x0000000f0c0c7812 */ /* 0x000fc600078ec0ff */
[----:B------:R-:W-:Y:S02]  /*0b00*/  FFMA R14, R14, R8, R13 ;  /* 0x000000080e0e7223 */ /* 0x000fe4000000000d */
[----:B------:R-:W0:Y:S01]  /*0b10*/  LDS.128 R8, [R18+-0x10] ;  /* 0xfffff00012087984 */ /* 0x000e220000000c00 */
[----:B------:R-:W-:-:S05]  /*0b20*/  VIADD R12, R12, 0xfffffff8 ;  /* 0xfffffff80c0c7836 */ /* 0x000fca0000000000 */
[----:B------:R-:W-:-:S05]  /*0b30*/  I2FP.F32.S32 R12, R12 ;  /* 0x0000000c000c7245 */ /* 0x000fca0000201400 */
[----:B------:R-:W-:Y:S01]  /*0b40*/  FMUL R12, R25, R12 ;  /* 0x0000000c190c7220 */ /* 0x000fe20000400000 */
[----:B------:R-:W-:-:S03]  /*0b50*/  SHF.R.U32.HI R13, RZ, 0x10, R6 ;  /* 0x00000010ff0d7819 */ /* 0x000fc60000011606 */
[----:B------:R-:W-:Y:S01]  /*0b60*/  FFMA R15, R15, R12, R14 ;  /* 0x0000000c0f0f7223 */ /* 0x000fe2000000000e */
[----:B------:R-:W-:Y:S02]  /*0b70*/  SHF.R.U32.HI R12, RZ, 0x14, R6 ;  /* 0x00000014ff0c7819 */ /* 0x000fe40000011606 */
[----:B------:R-:W-:Y:S02]  /*0b80*/  LOP3.LUT R13, R13, 0xf, RZ, 0xc0, !PT ;  /* 0x0000000f0d0d7812 */ /* 0x000fe400078ec0ff */
[----:B------:R-:W-:Y:S02]  /*0b90*/  LOP3.LUT R12, R12, 0xf, RZ, 0xc0, !PT ;  /* 0x0000000f0c0c7812 */ /* 0x000fe400078ec0ff */
[----:B------:R-:W-:-:S03]  /*0ba0*/  IADD3 R13, PT, PT, R13, -0x8, RZ ;  /* 0xfffffff80d0d7810 */ /* 0x000fc60007ffe0ff */
[----:B------:R-:W-:Y:S01]  /*0bb0*/  VIADD R14, R12, 0xfffffff8 ;  /* 0xfffffff80c0e7836 */ /* 0x000fe20000000000 */
[----:B------:R-:W-:-:S04]  /*0bc0*/  I2FP.F32.S32 R12, R13 ;  /* 0x0000000d000c7245 */ /* 0x000fc80000201400 */
[----:B------:R-:W-:Y:S01]  /*0bd0*/  I2FP.F32.S32 R14, R14 ;  /* 0x0000000e000e7245 */ /* 0x000fe20000201400 */
[----:B------:R-:W-:-:S04]  /*0be0*/  FMUL R12, R25, R12 ;  /* 0x0000000c190c7220 */ /* 0x000fc80000400000 */
[----:B------:R-:W-:Y:S01]  /*0bf0*/  FMUL R14, R25, R14 ;  /* 0x0000000e190e7220 */ /* 0x000fe20000400000 */
[----:B0-----:R-:W-:-:S04]  /*0c00*/  FFMA R8, R8, R12, R15 ;  /* 0x0000000c08087223 */ /* 0x001fc8000000000f */
[----:B------:R-:W-:Y:S02]  /*0c10*/  FFMA R9, R9, R14, R8 ;  /* 0x0000000e09097223 */ /* 0x000fe40000000008 */
[----:B------:R-:W0:Y:S01]  /*0c20*/  LDS.128 R12, [R18] ;  /* 0x00000000120c7984 */ /* 0x000e220000000c00 */
[----:B------:R-:W-:-:S04]  /*0c30*/  SHF.R.U32.HI R26, RZ, 0x18, R6 ;  /* 0x00000018ff1a7819 */ /* 0x000fc80000011606 */
[----:B------:R-:W-:-:S05]  /*0c40*/  LOP3.LUT R26, R26, 0xf, RZ, 0xc0, !PT ;  /* 0x0000000f1a1a7812 */ /* 0x000fca00078ec0ff */
[----:B------:R-:W-:Y:S01]  /*0c50*/  VIADD R26, R26, 0xfffffff8 ;  /* 0xfffffff81a1a7836 */ /* 0x000fe20000000000 */
[----:B------:R-:W-:Y:S02]  /*0c60*/  LEA.HI R6, R6, 0xfffffff8, RZ, 0x4 ;  /* 0xfffffff806067811 */ /* 0x000fe400078f20ff */
[----:B------:R-:W-:Y:S02]  /*0c70*/  LOP3.LUT R8, R7, 0xf, RZ, 0xc0, !PT ;  /* 0x0000000f07087812 */ /* 0x000fe400078ec0ff */
[----:B------:R-:W-:Y:S02]  /*0c80*/  I2FP.F32.S32 R26, R26 ;  /* 0x0000001a001a7245 */ /* 0x000fe40000201400 */
[----:B------:R-:W-:Y:S01]  /*0c90*/  I2FP.F32.S32 R6, R6 ;  /* 0x0000000600067245 */ /* 0x000fe20000201400 */
[----:B------:R-:W-:Y:S02]  /*0ca0*/  VIADD R8, R8, 0xfffffff8 ;  /* 0xfffffff808087836 */ /* 0x000fe40000000000 */
[----:B------:R-:W-:-:S02]  /*0cb0*/  FMUL R26, R25, R26 ;  /* 0x0000001a191a7220 */ /* 0x000fc40000400000 */
[----:B------:R-:W-:Y:S01]  /*0cc0*/  FMUL R6, R25, R6 ;  /* 0x0000000619067220 */ /* 0x000fe20000400000 */
[----:B-----5:R-:W-:Y:S02]  /*0cd0*/  @P0 HADD2.F32 R25, -RZ, R24.H0_H0 ;  /* 0x20000018ff190230 */ /* 0x020fe40000004100 */
[----:B------:R-:W-:Y:S01]  /*0ce0*/  FFMA R10, R10, R26, R9 ;  /* 0x0000001a0a0a7223 */ /* 0x000fe20000000009 */
[--C-:B------:R-:W-:Y:S02]  /*0cf0*/  SHF.R.U32.HI R9, RZ, 0x4, R7.reuse ;  /* 0x00000004ff097819 */ /* 0x100fe40000011607 */
[----:B------:R-:W-:Y:S01]  /*0d00*/  I2FP.F32.S32 R8, R8 ;  /* 0x0000000800087245 */ /* 0x000fe20000201400 */
[----:B------:R-:W-:Y:S01]  /*0d10*/  FFMA R11, R11, R6, R10 ;  /* 0x000000060b0b7223 */ /* 0x000fe2000000000a */
[----:B------:R-:W-:Y:S02]  /*0d20*/  LOP3.LUT R9, R9, 0xf, RZ, 0xc0, !PT ;  /* 0x0000000f09097812 */ /* 0x000fe400078ec0ff */
[----:B------:R-:W-:Y:S01]  /*0d30*/  SHF.R.U32.HI R10, RZ, 0x8, R7 ;  /* 0x00000008ff0a7819 */ /* 0x000fe20000011607 */
[----:B------:R-:W-:Y:S01]  /*0d40*/  FMUL R8, R8, R25 ;  /* 0x0000001908087220 */ /* 0x000fe20000400000 */
[----:B------:R-:W-:-:S02]  /*0d50*/  IADD3 R6, PT, PT, R9, -0x8, RZ ;  /* 0xfffffff809067810 */ /* 0x000fc40007ffe0ff */
[----:B------:R-:W-:Y:S02]  /*0d60*/  LOP3.LUT R24, R10, 0xf, RZ, 0xc0, !PT ;  /* 0x0000000f0a187812 */ /* 0x000fe400078ec0ff */
[----:B------:R-:W-:Y:S01]  /*0d70*/  I2FP.F32.S32 R6, R6 ;  /* 0x0000000600067245 */ /* 0x000fe20000201400 */
[----:B0-----:R-:W-:Y:S02]  /*0d80*/  FFMA R12, R12, R8, R11 ;  /* 0x000000080c0c7223 */ /* 0x001fe4000000000b */
[----:B------:R-:W0:Y:S01]  /*0d90*/  LDS.128 R8, [R18+0x10] ;  /* 0x0000100012087984 */ /* 0x000e220000000c00 */
[----:B------:R-:W-:Y:S02]  /*0da0*/  VIADD R24, R24, 0xfffffff8 ;  /* 0xfffffff818187836 */ /* 0x000fe40000000000 */
[----:B------:R-:W-:-:S04]  /*0db0*/  FMUL R6, R6, R25 ;  /* 0x0000001906067220 */ /* 0x000fc80000400000 */
[----:B------:R-:W-:Y:S01]  /*0dc0*/  FFMA R13, R13, R6, R12 ;  /* 0x000000060d0d7223 */ /* 0x000fe2000000000c */
[----:B------:R-:W-:Y:S02]  /*0dd0*/  I2FP.F32.S32 R24, R24 ;  /* 0x0000001800187245 */ /* 0x000fe40000201400 */
[----:B------:R-:W-:-:S03]  /*0de0*/  SHF.R.U32.HI R6, RZ, 0xc, R7 ;  /* 0x0000000cff067819 */ /* 0x000fc60000011607 */
[----:B------:R-:W-:Y:S01]  /*0df0*/  FMUL R24, R24, R25 ;  /* 0x0000001918187220 */ /* 0x000fe20000400000 */
[----:B------:R-:W-:Y:S02]  /*0e00*/  LOP3.LUT R6, R6, 0xf, RZ, 0xc0, !PT ;  /* 0x0000000f06067812 */ /* 0x000fe400078ec0ff */
[----:B------:R-:W-:Y:S01]  /*0e10*/  SHF.R.U32.HI R12, RZ, 0x10, R7 ;  /* 0x00000010ff0c7819 */ /* 0x000fe20000011607 */
[----:B------:R-:W-:Y:S01]  /*0e20*/  FFMA R14, R14, R24, R13 ;  /* 0x000000180e0e7223 */ /* 0x000fe2000000000d */
[--C-:B------:R-:W-:Y:S01]  /*0e30*/  SHF.R.U32.HI R13, RZ, 0x14, R7.reuse ;  /* 0x00000014ff0d7819 */ /* 0x100fe20000011607 */
[----:B------:R-:W-:Y:S01]  /*0e40*/  VIADD R6, R6, 0xfffffff8 ;  /* 0xfffffff806067836 */ /* 0x000fe20000000000 */
[----:B------:R-:W-:Y:S02]  /*0e50*/  LOP3.LUT R12, R12, 0xf, RZ, 0xc0, !PT ;  /* 0x0000000f0c0c7812 */ /* 0x000fe400078ec0ff */
[----:B------:R-:W-:Y:S02]  /*0e60*/  SHF.R.U32.HI R24, RZ, 0x18, R7 ;  /* 0x00000018ff187819 */ /* 0x000fe40000011607 */
[----:B------:R-:W-:-:S02]  /*0e70*/  I2FP.F32.S32 R6, R6 ;  /* 0x0000000600067245 */ /* 0x000fc40000201400 */
[----:B------:R-:W-:Y:S02]  /*0e80*/  LOP3.LUT R13, R13, 0xf, RZ, 0xc0, !PT ;  /* 0x0000000f0d0d7812 */ /* 0x000fe400078ec0ff */
[----:B------:R-:W-:Y:S01]  /*0e90*/  IADD3 R12, PT, PT, R12, -0x8, RZ ;  /* 0xfffffff80c0c7810 */ /* 0x000fe20007ffe0ff */
[----:B------:R-:W-:Y:S01]  /*0ea0*/  FMUL R6, R6, R25 ;  /* 0x0000001906067220 */ /* 0x000fe20000400000 */
[----:B------:R-:W-:Y:S01]  /*0eb0*/  LOP3.LUT R24, R24, 0xf, RZ, 0xc0, !PT ;  /* 0x0000000f18187812 */ /* 0x000fe200078ec0ff */
[----:B------:R-:W-:Y:S01]  /*0ec0*/  VIADD R13, R13, 0xfffffff8 ;  /* 0xfffffff80d0d7836 */ /* 0x000fe20000000000 */
[----:B------:R-:W-:Y:S01]  /*0ed0*/  I2FP.F32.S32 R12, R12 ;  /* 0x0000000c000c7245 */ /* 0x000fe20000201400 */
[----:B------:R-:W-:Y:S02]  /*0ee0*/  FFMA R15, R15, R6, R14 ;  /* 0x000000060f0f7223 */ /* 0x000fe4000000000e */
[----:B------:R-:W-:Y:S01]  /*0ef0*/  VIADD R24, R24, 0xfffffff8 ;  /* 0xfffffff818187836 */ /* 0x000fe20000000000 */
[----:B------:R-:W-:Y:S01]  /*0f00*/  I2FP.F32.S32 R6, R13 ;  /* 0x0000000d00067245 */ /* 0x000fe20000201400 */
[----:B------:R-:W-:Y:S01]  /*0f10*/  FMUL R12, R12, R25 ;  /* 0x000000190c0c7220 */ /* 0x000fe20000400000 */
[----:B------:R-:W-:-:S02]  /*0f20*/  ISETP.NE.AND P0, PT, R19, RZ, PT ;  /* 0x000000ff1300720c */ /* 0x000fc40003f05270 */
[----:B------:R-:W-:Y:S01]  /*0f30*/  LEA.HI R7, R7, 0xfffffff8, RZ, 0x4 ;  /* 0xfffffff807077811 */ /* 0x000fe200078f20ff */
[----:B0-----:R-:W-:Y:S01]  /*0f40*/  FFMA R8, R8, R12, R15 ;  /* 0x0000000c08087223 */ /* 0x001fe2000000000f */
[----:B------:R-:W-:Y:S01]  /*0f50*/  I2FP.F32.S32 R24, R24 ;  /* 0x0000001800187245 */ /* 0x000fe20000201400 */
[----:B------:R-:W-:Y:S01]  /*0f60*/  FMUL R6, R6, R25 ;  /* 0x0000001906067220 */ /* 0x000fe20000400000 */
[----:B------:R-:W-:-:S03]  /*0f70*/  I2FP.F32.S32 R12, R7 ;  /* 0x00000007000c7245 */ /* 0x000fc60000201400 */
[-C--:B------:R-:W-:Y:S01]  /*0f80*/  FMUL R24, R24, R25.reuse ;  /* 0x0000001918187220 */ /* 0x080fe20000400000 */
[----:B------:R-:W-:Y:S01]  /*0f90*/  FFMA R9, R9, R6, R8 ;  /* 0x0000000609097223 */ /* 0x000fe20000000008 */
[----:B------:R-:W-:-:S03]  /*0fa0*/  FMUL R12, R12, R25 ;  /* 0x000000190c0c7220 */ /* 0x000fc60000400000 */
[----:B------:R-:W-:Y:S01]  /*0fb0*/  FFMA R10, R10, R24, R9 ;  /* 0x000000180a0a7223 */ /* 0x000fe20000000009 */
[----:B------:R-:W-:-:S03]  /*0fc0*/  VIADD R18, R18, 0x800 ;  /* 0x0000080012127836 */ /* 0x000fc60000000000 */
[----:B------:R-:W-:Y:S01]  /*0fd0*/  FFMA R11, R11, R12, R10 ;  /* 0x0000000c0b0b7223 */ /* 0x000fe2000000000a */
[----:B------:R-:W-:Y:S06]  /*0fe0*/  @P0 BRA `(.L_x_51) ;  /* 0xfffffff800240947 */ /* 0x000fec000383ffff */
.L_x_50:
[----:B------:R-:W-:Y:S05]  /*0ff0*/  BSYNC.RECONVERGENT B0 ;  /* 0x0000000000007941 */ /* 0x000fea0003800200 */
.L_x_49:
        /* <DEDUP_REMOVED lines=16> */
.L_x_52:
        /* <DEDUP_REMOVED lines=16> */
.L_x_101:


//--------------------- .text._Z25int4_gemv_multirow_kernelPfPKfPKhPK6__halfiii --------------------------
	.section	.text._Z25int4_gemv_multirow_kernelPfPKfPKhPK6__halfiii,"ax",@progbits
	.align	128
        .global         _Z25int4_gemv_multirow_kernelPfPKfPKhPK6__halfiii
        .type           _Z25int4_gemv_multirow_kernelPfPKfPKhPK6__halfiii,@function
        .size           _Z25int4_gemv_multirow_kernelPfPKfPKhPK6__halfiii,(.L_x_102 - _Z25int4_gemv_multirow_kernelPfPKfPKhPK6__halfiii)
        .other          _Z25int4_gemv_multirow_kernelPfPKfPKhPK6__halfiii,@"STO_CUDA_ENTRY STV_DEFAULT"
_Z25int4_gemv_multirow_kernelPfPKfPKhPK6__halfiii:
.text._Z25int4_gemv_multirow_kernelPfPKfPKhPK6__halfiii:
[----:B------:R-:W-:Y:S01]  /*0000*/  LDC R1, c[0x0][0x37c] ;  /* 0x0000df00ff017b82 */ /* 0x000fe20000000800 */
[----:B------:R-:W0:Y:S01]  /*0010*/  S2R R6, SR_TID.X ;  /* 0x0000000000067919 */ /* 0x000e220000002100 */
[----:B------:R-:W0:Y:S01]  /*0020*/  LDCU UR10, c[0x0][0x3a4] ;  /* 0x00007480ff0a77ac */ /* 0x000e220008000800 */
[----:B------:R-:W-:Y:S01]  /*0030*/  BSSY.RECONVERGENT B0, `(.L_x_53) ;  /* 0x0000012000007945 */ /* 0x000fe20003800200 */
[----:B------:R-:W1:Y:S01]  /*0040*/  S2R R11, SR_CTAID.X ;  /* 0x00000000000b7919 */ /* 0x000e620000002500 */
[----:B------:R-:W2:Y:S01]  /*0050*/  LDCU.64 UR8, c[0x0][0x358] ;  /* 0x00006b00ff0877ac */ /* 0x000ea20008000a00 */
[----:B0-----:R-:W-:-:S13]  /*0060*/  ISETP.GE.AND P0, PT, R6, UR10, PT ;  /* 0x0000000a06007c0c */ /* 0x001fda000bf06270 */
[----:B-12---:R-:W-:Y:S05]  /*0070*/  @P0 BRA `(.L_x_54) ;  /* 0x0000000000340947 */ /* 0x006fea0003800000 */
[----:B------:R-:W0:Y:S01]  /*0080*/  S2R R3, SR_CgaCtaId ;  /* 0x0000000000037919 */ /* 0x000e220000008800 */
[----:B------:R-:W1:Y:S01]  /*0090*/  LDC R8, c[0x0][0x360] ;  /* 0x0000d800ff087b82 */ /* 0x000e620000000800 */
[----:B------:R-:W-:Y:S01]  /*00a0*/  MOV R0, 0x400 ;  /* 0x0000040000007802 */ /* 0x000fe20000000f00 */
[----:B------:R-:W-:-:S06]  /*00b0*/  IMAD.MOV.U32 R7, RZ, RZ, R6 ;  /* 0x000000ffff077224 */ /* 0x000fcc00078e0006 */
[----:B------:R-:W2:Y:S01]  /*00c0*/  LDC.64 R4, c[0x0][0x388] ;  /* 0x0000e200ff047b82 */ /* 0x000ea20000000a00 */
[----:B0-----:R-:W-:-:S07]  /*00d0*/  LEA R0, R3, R0, 0x18 ;  /* 0x0000000003007211 */ /* 0x001fce00078ec0ff */
.L_x_55:
[----:B0-2---:R-:W-:-:S06]  /*00e0*/  IMAD.WIDE R2, R7, 0x4, R4 ;  /* 0x0000000407027825 */ /* 0x005fcc00078e0204 */
[----:B------:R-:W2:Y:S01]  /*00f0*/  LDG.E.CONSTANT R2, desc[UR8][R2.64] ;  /* 0x0000000802027981 */ /* 0x000ea2000c1e9900 */
[----:B------:R-:W-:Y:S02]  /*0100*/  IMAD R9, R7, 0x4, R0 ;  /* 0x0000000407097824 */ /* 0x000fe400078e0200 */
[----:B-1----:R-:W-:-:S05]  /*0110*/  IMAD.IADD R7, R8, 0x1, R7 ;  /* 0x0000000108077824 */ /* 0x002fca00078e0207 */
[----:B------:R-:W-:Y:S01]  /*0120*/  ISETP.GE.AND P0, PT, R7, UR10, PT ;  /* 0x0000000a07007c0c */ /* 0x000fe2000bf06270 */
[----:B--2---:R0:W-:-:S12]  /*0130*/  STS [R9], R2 ;  /* 0x0000000209007388 */ /* 0x0041d80000000800 */
[----:B------:R-:W-:Y:S05]  /*0140*/  @!P0 BRA `(.L_x_55) ;  /* 0xfffffffc00e48947 */ /* 0x000fea000383ffff */
.L_x_54:
[----:B------:R-:W-:Y:S05]  /*0150*/  BSYNC.RECONVERGENT B0 ;  /* 0x0000000000007941 */ /* 0x000fea0003800200 */
.L_x_53:
[----:B------:R-:W1:Y:S01]  /*0160*/  LDCU UR4, c[0x0][0x3a0] ;  /* 0x00007400ff0477ac */ /* 0x000e620008000800 */
[----:B------:R-:W-:-:S05]  /*0170*/  SHF.R.U32.HI R0, RZ, 0x5, R6 ;  /* 0x00000005ff007819 */ /* 0x000fca0000011606 */
[----:B------:R-:W-:Y:S01]  /*0180*/  IMAD R0, R11, 0x8, R0 ;  /* 0x000000080b007824 */ /* 0x000fe200078e0200 */
[----:B------:R-:W-:Y:S04]  /*0190*/  BAR.SYNC.DEFER_BLOCKING 0x0 ;  /* 0x0000000000007b1d */ /* 0x000fe80000010000 */
[----:B-1----:R-:W-:-:S13]  /*01a0*/  ISETP.GE.AND P0, PT, R0, UR4, PT ;  /* 0x0000000400007c0c */ /* 0x002fda000bf06270 */
[----:B------:R-:W-:Y:S05]  /*01b0*/  @P0 EXIT ;  /* 0x000000000000094d */ /* 0x000fea0003800000 */
[----:B------:R-:W-:Y:S01]  /*01c0*/  UISETP.GE.AND UP0, UPT, UR10, 0x8, UPT ;  /* 0x000000080a00788c */ /* 0x000fe2000bf06270 */
[----:B------:R-:W-:Y:S01]  /*01d0*/  HFMA2 R3, -RZ, RZ, 0, 0 ;  /* 0x00000000ff037431 */ /* 0x000fe200000001ff */
[----:B0-----:R-:W-:-:S07]  /*01e0*/  LOP3.LUT R2, R6, 0x1f, RZ, 0xc0, !PT ;  /* 0x0000001f06027812 */ /* 0x001fce00078ec0ff */
[----:B------:R-:W-:Y:S05]  /*01f0*/  BRA.U !UP0, `(.L_x_56) ;  /* 0x0000000508647547 */ /* 0x000fea000b800000 */
[----:B------:R-:W0:Y:S01]  /*0200*/  S2UR UR6, SR_CgaCtaId ;  /* 0x00000000000679c3 */ /* 0x000e220000008800 */
[----:B------:R-:W1:Y:S01]  /*0210*/  LDCU UR11, c[0x0][0x3a8] ;  /* 0x00007500ff0b77ac */ /* 0x000e620008000800 */
[C---:B------:R-:W-:Y:S01]  /*0220*/  IMAD.WIDE.U32 R4, R2.reuse, 0x4, RZ ;  /* 0x0000000402047825 */ /* 0x040fe200078e00ff */
[----:B------:R-:W-:Y:S01]  /*0230*/  SHF.R.U64 R6, R2, 0x4, RZ ;  /* 0x0000000402067819 */ /* 0x000fe200000012ff */
[----:B------:R-:W-:Y:S01]  /*0240*/  BSSY.RECONVERGENT B0, `(.L_x_56) ;  /* 0x0000054000007945 */ /* 0x000fe20003800200 */
[----:B------:R-:W2:Y:S01]  /*0250*/  LDCU.128 UR12, c[0x0][0x390] ;  /* 0x00007200ff0c77ac */ /* 0x000ea20008000c00 */
[----:B------:R-:W-:Y:S01]  /*0260*/  IMAD.MOV.U32 R7, RZ, RZ, RZ ;  /* 0x000000ffff077224 */ /* 0x000fe200078e00ff */
[----:B------:R-:W-:Y:S02]  /*0270*/  ULEA.HI UR4, UR10, UR10, URZ, 0x1 ;  /* 0x0000000a0a047291 */ /* 0x000fe4000f8f08ff */
[----:B------:R-:W-:Y:S02]  /*0280*/  ULEA.HI UR7, UR10, 0x1f, URZ, 0x1d ;  /* 0x0000001f0a077891 */ /* 0x000fe4000f8fe8ff */
[----:B------:R-:W-:Y:S01]  /*0290*/  USHF.R.S32.HI UR4, URZ, 0x1, UR4 ;  /* 0x00000001ff047899 */ /* 0x000fe20008011404 */
[----:B------:R-:W-:-:S03]  /*02a0*/  UMOV UR5, 0x400 ;  /* 0x0000040000057882 */ /* 0x000fc60000000000 */
[----:B------:R-:W-:Y:S02]  /*02b0*/  IADD3 R3, PT, PT, -R2, UR7, RZ ;  /* 0x0000000702037c10 */ /* 0x000fe4000fffe1ff */
[C---:B------:R-:W-:Y:S01]  /*02c0*/  IMAD.WIDE R4, R0.reuse, UR4, R4 ;  /* 0x0000000400047c25 */ /* 0x040fe2000f8e0204 */
[----:B------:R-:W-:Y:S01]  /*02d0*/  USHF.R.U32.HI UR4, URZ, 0x5, UR7 ;  /* 0x00000005ff047899 */ /* 0x000fe20008011607 */
[----:B------:R-:W-:Y:S02]  /*02e0*/  SHF.R.U32.HI R16, RZ, 0x5, R3 ;  /* 0x00000005ff107819 */ /* 0x000fe40000011603 */
[----:B-1----:R-:W-:Y:S01]  /*02f0*/  IMAD.WIDE R6, R0, UR11, R6 ;  /* 0x0000000b00067c25 */ /* 0x002fe2000f8e0206 */
[----:B0-----:R-:W-:Y:S01]  /*0300*/  ULEA UR5, UR6, UR5, 0x18 ;  /* 0x0000000506057291 */ /* 0x001fe2000f8ec0ff */
[----:B--2---:R-:W-:Y:S01]  /*0310*/  IADD3 R12, P0, PT, R4, UR12, RZ ;  /* 0x0000000c040c7c10 */ /* 0x004fe2000ff1e0ff */
[----:B------:R-:W-:Y:S01]  /*0320*/  UIADD3 UR4, UPT, UPT, -UR4, URZ, URZ ;  /* 0x000000ff04047290 */ /* 0x000fe2000fffe1ff */
[----:B------:R-:W-:-:S02]  /*0330*/  IMAD.MOV.U32 R3, RZ, RZ, RZ ;  /* 0x000000ffff037224 */ /* 0x000fc400078e00ff */
[----:B------:R-:W-:Y:S01]  /*0340*/  IADD3.X R13, PT, PT, R5, UR13, RZ, P0, !PT ;  /* 0x0000000d050d7c10 */ /* 0x000fe200087fe4ff */
[----:B------:R-:W-:Y:S01]  /*0350*/  IMAD.MOV R16, RZ, RZ, -R16 ;  /* 0x000000ffff107224 */ /* 0x000fe200078e0a10 */
[----:B------:R-:W-:Y:S01]  /*0360*/  LEA R14, P0, R6, UR14, 0x1 ;  /* 0x0000000e060e7c11 */ /* 0x000fe2000f8008ff */
[----:B------:R-:W-:Y:S01]  /*0370*/  IMAD.U32 R22, RZ, RZ, UR4 ;  /* 0x00000004ff167e24 */ /* 0x000fe2000f8e00ff */
[----:B------:R-:W-:Y:S02]  /*0380*/  LEA R17, R2, UR5, 0x5 ;  /* 0x0000000502117c11 */ /* 0x000fe4000f8e28ff */
[----:B------:R-:W-:Y:S02]  /*0390*/  LEA.HI.X R15, R6, UR15, R7, 0x1, P0 ;  /* 0x0000000f060f7c11 */ /* 0x000fe400080f0c07 */
[----:B------:R-:W-:-:S07]  /*03a0*/  IADD3 R17, PT, PT, R17, 0x10, RZ ;  /* 0x0000001011117810 */ /* 0x000fce0007ffe0ff */
.L_x_58:
[----:B------:R-:W-:-:S13]  /*03b0*/  ISETP.NE.AND P0, PT, R16, RZ, PT ;  /* 0x000000ff1000720c */ /* 0x000fda0003f05270 */
[----:B------:R-:W-:Y:S05]  /*03c0*/  @!P0 BRA `(.L_x_57) ;  /* 0x0000000000ec8947 */ /* 0x000fea0003800000 */
[----:B------:R0:W2:Y:S04]  /*03d0*/  LDG.E.CONSTANT R18, desc[UR8][R12.64] ;  /* 0x000000080c127981 */ /* 0x0000a8000c1e9900 */
[----:B------:R1:W3:Y:S01]  /*03e0*/  LDG.E.U16.CONSTANT R19, desc[UR8][R14.64] ;  /* 0x000000080e137981 */ /* 0x0002e2000c1e9500 */
[----:B------:R-:W-:Y:S02]  /*03f0*/  VIADD R22, R22, 0x1 ;  /* 0x0000000116167836 */ /* 0x000fe40000000000 */
[----:B------:R-:W-:Y:S01]  /*0400*/  VIADD R16, R16, 0x1 ;  /* 0x0000000110107836 */ /* 0x000fe20000000000 */
[----:B------:R-:W4:Y:S02]  /*0410*/  LDS.128 R4, [R17+-0x10] ;  /* 0xfffff00011047984 */ /* 0x000f240000000c00 */
[----:B------:R-:W-:-:S02]  /*0420*/  ISETP.NE.AND P0, PT, R22, RZ, PT ;  /* 0x000000ff1600720c */ /* 0x000fc40003f05270 */
[----:B------:R5:W4:Y:S01]  /*0430*/  LDS.128 R8, [R17] ;  /* 0x0000000011087984 */ /* 0x000b220000000c00 */
[----:B0-----:R-:W-:Y:S02]  /*0440*/  IADD3 R12, P1, PT, R12, 0x80, RZ ;  /* 0x000000800c0c7810 */ /* 0x001fe40007f3e0ff */
[----:B-1----:R-:W-:Y:S02]  /*0450*/  IADD3 R14, P2, PT, R14, 0x4, RZ ;  /* 0x000000040e0e7810 */ /* 0x002fe40007f5e0ff */
[----:B------:R-:W-:Y:S01]  /*0460*/  IADD3.X R13, PT, PT, RZ, R13, RZ, P1, !PT ;  /* 0x0000000dff0d7210 */ /* 0x000fe20000ffe4ff */
[----:B-----5:R-:W-:Y:S02]  /*0470*/  VIADD R17, R17, 0x400 ;  /* 0x0000040011117836 */ /* 0x020fe40000000000 */
[----:B------:R-:W-:Y:S01]  /*0480*/  IMAD.X R15, RZ, RZ, R15, P2 ;  /* 0x000000ffff0f7224 */ /* 0x000fe200010e060f */
[----:B--2---:R-:W-:Y:S02]  /*0490*/  LOP3.LUT R20, R18, 0xf, RZ, 0xc0, !PT ;  /* 0x0000000f12147812 */ /* 0x004fe400078ec0ff */
[----:B------:R-:W-:-:S02]  /*04a0*/  SHF.R.U32.HI R21, RZ, 0x4, R18 ;  /* 0x00000004ff157819 */ /* 0x000fc40000011612 */
[--C-:B------:R-:W-:Y:S01]  /*04b0*/  SHF.R.U32.HI R23, RZ, 0x8, R18.reuse ;  /* 0x00000008ff177819 */ /* 0x100fe20000011612 */
[----:B------:R-:W-:Y:S01]  /*04c0*/  VIADD R20, R20, 0xfffffff8 ;  /* 0xfffffff814147836 */ /* 0x000fe20000000000 */
[----:B------:R-:W-:Y:S01]  /*04d0*/  LOP3.LUT R21, R21, 0xf, RZ, 0xc0, !PT ;  /* 0x0000000f15157812 */ /* 0x000fe200078ec0ff */
[----:B---3--:R-:W-:Y:S01]  /*04e0*/  HADD2.F32 R19, -RZ, R19.H0_H0 ;  /* 0x20000013ff137230 */ /* 0x008fe20000004100 */
[----:B------:R-:W-:Y:S02]  /*04f0*/  LOP3.LUT R23, R23, 0xf, RZ, 0xc0, !PT ;  /* 0x0000000f17177812 */ /* 0x000fe400078ec0ff */
[----:B------:R-:W-:Y:S01]  /*0500*/  I2FP.F32.S32 R24, R20 ;  /* 0x0000001400187245 */ /* 0x000fe20000201400 */
[----:B------:R-:W-:Y:S01]  /*0510*/  VIADD R21, R21, 0xfffffff8 ;  /* 0xfffffff815157836 */ /* 0x000fe20000000000 */
[----:B------:R-:W-:Y:S02]  /*0520*/  IADD3 R23, PT, PT, R23, -0x8, RZ ;  /* 0xfffffff817177810 */ /* 0x000fe40007ffe0ff */
[----:B------:R-:W-:Y:S01]  /*0530*/  SHF.R.U32.HI R20, RZ, 0xc, R18 ;  /* 0x0000000cff147819 */ /* 0x000fe20000011612 */
[----:B------:R-:W-:Y:S01]  /*0540*/  FMUL R24, R19, R24 ;  /* 0x0000001813187220 */ /* 0x000fe20000400000 */
[----:B------:R-:W-:-:S02]  /*0550*/  I2FP.F32.S32 R26, R21 ;  /* 0x00000015001a7245 */ /* 0x000fc40000201400 */
[----:B------:R-:W-:Y:S01]  /*0560*/  LOP3.LUT R20, R20, 0xf, RZ, 0xc0, !PT ;  /* 0x0000000f14147812 */ /* 0x000fe200078ec0ff */
[----:B----4-:R-:W-:Y:S01]  /*0570*/  FFMA R21, R24, R4, R3 ;  /* 0x0000000418157223 */ /* 0x010fe20000000003 */
[----:B------:R-:W-:Y:S01]  /*0580*/  I2FP.F32.S32 R4, R23 ;  /* 0x0000001700047245 */ /* 0x000fe20000201400 */
[C---:B------:R-:W-:Y:S01]  /*0590*/  FMUL R26, R19.reuse, R26 ;  /* 0x0000001a131a7220 */ /* 0x040fe20000400000 */
[--C-:B------:R-:W-:Y:S01]  /*05a0*/  SHF.R.U32.HI R3, RZ, 0x10, R18.reuse ;  /* 0x00000010ff037819 */ /* 0x100fe20000011612 */
[----:B------:R-:W-:Y:S02]  /*05b0*/  VIADD R20, R20, 0xfffffff8 ;  /* 0xfffffff814147836 */ /* 0x000fe40000000000 */
[----:B------:R-:W-:Y:S01]  /*05c0*/  FFMA R26, R26, R5, R21 ;  /* 0x000000051a1a7223 */ /* 0x000fe20000000015 */
[----:B------:R-:W-:Y:S01]  /*05d0*/  FMUL R5, R19, R4 ;  /* 0x0000000413057220 */ /* 0x000fe20000400000 */
[----:B------:R-:W-:Y:S02]  /*05e0*/  LOP3.LUT R3, R3, 0xf, RZ, 0xc0, !PT ;  /* 0x0000000f03037812 */ /* 0x000fe400078ec0ff */
[----:B------:R-:W-:Y:S01]  /*05f0*/  SHF.R.U32.HI R4, RZ, 0x14, R18 ;  /* 0x00000014ff047819 */ /* 0x000fe20000011612 */
[----:B------:R-:W-:Y:S01]  /*0600*/  FFMA R21, R5, R6, R26 ;  /* 0x0000000605157223 */ /* 0x000fe2000000001a */
[----:B------:R-:W-:Y:S01]  /*0610*/  I2FP.F32.S32 R20, R20 ;  /* 0x0000001400147245 */ /* 0x000fe20000201400 */
[----:B------:R-:W-:Y:S01]  /*0620*/  VIADD R3, R3, 0xfffffff8 ;  /* 0xfffffff803037836 */ /* 0x000fe20000000000 */
[----:B------:R-:W-:-:S02]  /*0630*/  LOP3.LUT R4, R4, 0xf, RZ, 0xc0, !PT ;  /* 0x0000000f04047812 */ /* 0x000fc400078ec0ff */
[----:B------:R-:W-:Y:S01]  /*0640*/  SHF.R.U32.HI R5, RZ, 0x18, R18 ;  /* 0x00000018ff057819 */ /* 0x000fe20000011612 */
[----:B------:R-:W-:Y:S01]  /*0650*/  FMUL R20, R19, R20 ;  /* 0x0000001413147220 */ /* 0x000fe20000400000 */
[----:B------:R-:W-:Y:S01]  /*0660*/  I2FP.F32.S32 R6, R3 ;  /* 0x0000000300067245 */ /* 0x000fe20000201400 */
[----:B------:R-:W-:Y:S01]  /*0670*/  VIADD R4, R4, 0xfffffff8 ;  /* 0xfffffff804047836 */ /* 0x000fe20000000000 */
[----:B------:R-:W-:Y:S01]  /*0680*/  LOP3.LUT R5, R5, 0xf, RZ, 0xc0, !PT ;  /* 0x0000000f05057812 */ /* 0x000fe200078ec0ff */
[----:B------:R-:W-:Y:S01]  /*0690*/  FFMA R20, R20, R7, R21 ;  /* 0x0000000714147223 */ /* 0x000fe20000000015 */
[----:B------:R-:W-:Y:S01]  /*06a0*/  LEA.HI R18, R18, 0xfffffff8, RZ, 0x4 ;  /* 0xfffffff812127811 */ /* 0x000fe200078f20ff */
[----:B------:R-:W-:Y:S01]  /*06b0*/  FMUL R3, R19, R6 ;  /* 0x0000000613037220 */ /* 0x000fe20000400000 */
[----:B------:R-:W-:Y:S02]  /*06c0*/  I2FP.F32.S32 R4, R4 ;  /* 0x0000000400047245 */ /* 0x000fe40000201400 */
[----:B------:R-:W-:Y:S01]  /*06d0*/  IADD3 R5, PT, PT, R5, -0x8, RZ ;  /* 0xfffffff805057810 */ /* 0x000fe20007ffe0ff */
[----:B------:R-:W-:Y:S01]  /*06e0*/  FFMA R3, R3, R8, R20 ;  /* 0x0000000803037223 */ /* 0x000fe20000000014 */
[----:B------:R-:W-:Y:S01]  /*06f0*/  I2FP.F32.S32 R18, R18 ;  /* 0x0000001200127245 */ /* 0x000fe20000201400 */
[----:B------:R-:W-:Y:S01]  /*0700*/  FMUL R4, R19, R4 ;  /* 0x0000000413047220 */ /* 0x000fe20000400000 */
[----:B------:R-:W-:-:S03]  /*0710*/  I2FP.F32.S32 R6, R5 ;  /* 0x0000000500067245 */ /* 0x000fc60000201400 */
[----:B------:R-:W-:Y:S01]  /*0720*/  FFMA R4, R4, R9, R3 ;  /* 0x0000000904047223 */ /* 0x000fe20000000003 */
[C---:B------:R-:W-:Y:S01]  /*0730*/  FMUL R18, R19.reuse, R18 ;  /* 0x0000001213127220 */ /* 0x040fe20000400000 */
[----:B------:R-:W-:-:S04]  /*0740*/  FMUL R3, R19, R6 ;  /* 0x0000000613037220 */ /* 0x000fc80000400000 */
[----:B------:R-:W-:-:S04]  /*0750*/  FFMA R3, R3, R10, R4 ;  /* 0x0000000a03037223 */ /* 0x000fc80000000004 */
[----:B------:R-:W-:Y:S01]  /*0760*/  FFMA R3, R18, R11, R3 ;  /* 0x0000000b12037223 */ /* 0x000fe20000000003 */
[----:B------:R-:W-:Y:S06]  /*0770*/  @P0 BRA `(.L_x_58) ;  /* 0xfffffffc000c0947 */ /* 0x000fec000383ffff */
.L_x_57:
[----:B------:R-:W-:Y:S05]  /*0780*/  BSYNC.RECONVERGENT B0 ;  /* 0x0000000000007941 */ /* 0x000fea0003800200 */
.L_x_56:
        /* <DEDUP_REMOVED lines=16> */
.L_x_59:
        /* <DEDUP_REMOVED lines=15> */
.L_x_102:


//--------------------- .text._Z19int4_gemv_kernel_v2PfPKfPKhPK6__halfiii --------------------------
	.section	.text._Z19int4_gemv_kernel_v2PfPKfPKhPK6__halfiii,"ax",@progbits
	.align	128
        .global         _Z19int4_gemv_kernel_v2PfPKfPKhPK6__halfiii
        .type           _Z19int4_gemv_kernel_v2PfPKfPKhPK6__halfiii,@function
        .size           _Z19int4_gemv_kernel_v2PfPKfPKhPK6__halfiii,(.L_x_103 - _Z19int4_gemv_kernel_v2PfPKfPKhPK6__halfiii)
        .other          _Z19int4_gemv_kernel_v2PfPKfPKhPK6__halfiii,@"STO_CUDA_ENTRY STV_DEFAULT"
_Z19int4_gemv_kernel_v2PfPKfPKhPK6__halfiii:
.text._Z19int4_gemv_kernel_v2PfPKfPKhPK6__halfiii:
        /* <DEDUP_REMOVED lines=39> */
[----:B------:R-:W-:-:S04]  /*0270*/  @!P3 LOP3.LUT R3, RZ, R21, RZ, 0x33, !PT ;  /* 0x00000015ff03b212 */ /* 0x000fc800078e33ff */
[----:B------:R-:W-:-:S04]  /*0280*/  IADD3 R6, PT, PT, R6, R3, RZ ;  /* 0x0000000306067210 */ /* 0x000fc80007ffe0ff */
        /* <DEDUP_REMOVED lines=15> */
.L_x_64:
[----:B------:R0:W2:Y:S01]  /*0380*/  LDG.E.128.CONSTANT R4, desc[UR14][R2.64] ;  /* 0x0000000e02047981 */ /* 0x0000a2000c1e9d00 */
[----:B------:R-:W-:-:S05]  /*0390*/  VIADD R9, R9, 0x1 ;  /* 0x0000000109097836 */ /* 0x000fca0000000000 */
[----:B------:R-:W-:Y:S01]  /*03a0*/  ISETP.NE.AND P1, PT, R9, RZ, PT ;  /* 0x000000ff0900720c */ /* 0x000fe20003f25270 */
[C---:B0-----:R-:W-:Y:S01]  /*03b0*/  IMAD.WIDE.U32 R2, R21.reuse, 0x10, R2 ;  /* 0x0000001015027825 */ /* 0x041fe200078e0002 */
[----:B--2---:R0:W-:Y:S03]  /*03c0*/  STS.128 [R8], R4 ;  /* 0x0000000408007388 */ /* 0x0041e60000000c00 */
[----:B0-----:R-:W-:-:S08]  /*03d0*/  IMAD R8, R21, 0x10, R8 ;  /* 0x0000001015087824 */ /* 0x001fd000078e0208 */
[----:B------:R-:W-:Y:S05]  /*03e0*/  @P1 BRA `(.L_x_64) ;  /* 0xfffffffc00e41947 */ /* 0x000fea000383ffff */
.L_x_63:
[----:B------:R-:W-:Y:S05]  /*03f0*/  BSYNC.RECONVERGENT B1 ;  /* 0x0000000000017941 */ /* 0x000fea0003800200 */
.L_x_62:
        /* <DEDUP_REMOVED lines=10> */
.L_x_65:
        /* <DEDUP_REMOVED lines=8> */
[C-C-:B------:R-:W-:Y:S01]  /*0520*/  IMAD R25, R21.reuse, 0x10, R26.reuse ;  /* 0x0000001015197824 */ /* 0x140fe200078e021a */
[C---:B------:R-:W-:Y:S01]  /*0530*/  LEA R27, R21.reuse, R26, 0x5 ;  /* 0x0000001a151b7211 */ /* 0x040fe200078e28ff */
        /* <DEDUP_REMOVED lines=13> */
.L_x_61:
[----:B------:R-:W-:Y:S05]  /*0610*/  BSYNC.RECONVERGENT B0 ;  /* 0x0000000000007941 */ /* 0x000fea0003800200 */
.L_x_60:
[----:B------:R-:W0:Y:S01]  /*0620*/  LDCU UR4, c[0x0][0x3a8] ;  /* 0x00007500ff0477ac */ /* 0x000e220008000800 */
[----:B------:R-:W-:Y:S01]  /*0630*/  BSSY.RECONVERGENT B0, `(.L_x_66) ;  /* 0x00000bf000007945 */ /* 0x000fe20003800200 */
[----:B------:R-:W-:Y:S01]  /*0640*/  IMAD.MOV.U32 R7, RZ, RZ, RZ ;  /* 0x000000ffff077224 */ /* 0x000fe200078e00ff */
[----:B------:R-:W1:Y:S01]  /*0650*/  LDCU.64 UR12, c[0x0][0x398] ;  /* 0x00007300ff0c77ac */ /* 0x000e620008000a00 */
[----:B------:R-:W3:Y:S01]  /*0660*/  LDCU.64 UR6, c[0x0][0x390] ;  /* 0x00007200ff0677ac */ /* 0x000ee20008000a00 */
[----:B------:R-:W-:-:S04]  /*0670*/  ULEA.HI UR9, UR17, UR17, URZ, 0x1 ;  /* 0x0000001111097291 */ /* 0x000fc8000f8f08ff */
[----:B------:R-:W-:Y:S02]  /*0680*/  USHF.R.S32.HI UR9, URZ, 0x1, UR9 ;  /* 0x00000001ff097899 */ /* 0x000fe40008011409 */
[----:B0-----:R-:W-:Y:S02]  /*0690*/  USHF.R.S32.HI UR10, URZ, 0x1f, UR4 ;  /* 0x0000001fff0a7899 */ /* 0x001fe40008011404 */
[----:B------:R-:W-:Y:S02]  /*06a0*/  UIMAD.WIDE.U32 UR4, UR16, UR4, URZ ;  /* 0x00000004100472a5 */ /* 0x000fe4000f8e00ff */
[----:B------:R-:W-:Y:S02]  /*06b0*/  UIMAD UR10, UR10, UR16, URZ ;  /* 0x000000100a0a72a4 */ /* 0x000fe4000f8e02ff */
[----:B-1----:R-:W-:Y:S02]  /*06c0*/  ULEA UR11, UP0, UR4, UR12, 0x1 ;  /* 0x0000000c040b7291 */ /* 0x002fe4000f8008ff */
[----:B------:R-:W-:-:S02]  /*06d0*/  UIADD3 UR5, UPT, UPT, UR5, UR10, URZ ;  /* 0x0000000a05057290 */ /* 0x000fc4000fffe0ff */
[----:B------:R-:W-:Y:S02]  /*06e0*/  USHF.R.S32.HI UR10, URZ, 0x1f, UR9 ;  /* 0x0000001fff0a7899 */ /* 0x000fe40008011409 */
[----:B------:R-:W-:Y:S01]  /*06f0*/  ULEA.HI.X UR12, UR4, UR13, UR5, 0x1, UP0 ;  /* 0x0000000d040c7291 */ /* 0x000fe200080f0c05 */
[----:B------:R-:W-:Y:S01]  /*0700*/  IMAD.U32 R22, RZ, RZ, UR11 ;  /* 0x0000000bff167e24 */ /* 0x000fe2000f8e00ff */
[----:B---3--:R-:W-:Y:S02]  /*0710*/  UIMAD.WIDE.U32 UR4, UR9, UR16, UR6 ;  /* 0x00000010090472a5 */ /* 0x008fe4000f8e0006 */
[----:B------:R-:W-:Y:S02]  /*0720*/  UIMAD UR6, UR10, UR16, URZ ;  /* 0x000000100a0672a4 */ /* 0x000fe4000f8e02ff */
[----:B------:R-:W-:Y:S02]  /*0730*/  MOV R23, UR12 ;  /* 0x0000000c00177c02 */ /* 0x000fe40008000f00 */
[----:B------:R-:W-:Y:S01]  /*0740*/  UIADD3 UR6, UPT, UPT, UR5, UR6, URZ ;  /* 0x0000000605067290 */ /* 0x000fe2000fffe0ff */
[----:B------:R-:W-:Y:S06]  /*0750*/  BAR.SYNC.DEFER_BLOCKING 0x0 ;  /* 0x0000000000007b1d */ /* 0x000fec0000010000 */
[----:B------:R-:W-:Y:S05]  /*0760*/  @P0 BRA `(.L_x_67) ;  /* 0x0000000800ac0947 */ /* 0x000fea0003800000 */
[----:B------:R-:W2:Y:S01]  /*0770*/  LDC R3, c[0x0][0x360] ;  /* 0x0000d800ff037b82 */ /* 0x000ea20000000800 */
[----:B------:R-:W-:Y:S01]  /*0780*/  BSSY.RECONVERGENT B1, `(.L_x_68) ;  /* 0x0000040000017945 */ /* 0x000fe20003800200 */
[----:B------:R-:W-:Y:S01]  /*0790*/  MOV R24, R0 ;  /* 0x0000000000187202 */ /* 0x000fe20000000f00 */
[----:B--2---:R-:W0:Y:S01]  /*07a0*/  I2F.U32.RP R8, R3 ;  /* 0x0000000300087306 */ /* 0x004e220000209000 */
[----:B------:R-:W-:Y:S01]  /*07b0*/  IMAD.IADD R2, R0, 0x1, R3 ;  /* 0x0000000100027824 */ /* 0x000fe200078e0203 */
[----:B------:R-:W-:-:S04]  /*07c0*/  ISETP.NE.U32.AND P2, PT, R3, RZ, PT ;  /* 0x000000ff0300720c */ /* 0x000fc80003f45070 */
[C---:B------:R-:W-:Y:S02]  /*07d0*/  ISETP.GE.U32.AND P0, PT, R2.reuse, UR8, PT ;  /* 0x0000000802007c0c */ /* 0x040fe4000bf06070 */
[----:B------:R-:W-:Y:S02]  /*07e0*/  VIMNMX.U32 R7, PT, PT, R2, UR8, !PT ;  /* 0x0000000802077c48 */ /* 0x000fe4000ffe0000 */
[----:B------:R-:W-:Y:S01]  /*07f0*/  SEL R6, RZ, 0x1, P0 ;  /* 0x00000001ff067807 */ /* 0x000fe20000000000 */
[----:B0-----:R-:W0:Y:S02]  /*0800*/  MUFU.RCP R8, R8 ;  /* 0x0000000800087308 */ /* 0x001e240000001000 */
[----:B0-----:R-:W-:-:S06]  /*0810*/  VIADD R5, R8, 0xffffffe ;  /* 0x0ffffffe08057836 */ /* 0x001fcc0000000000 */
[----:B------:R-:W0:Y:S02]  /*0820*/  F2I.FTZ.U32.TRUNC.NTZ R5, R5 ;  /* 0x0000000500057305 */ /* 0x000e24000021f000 */
[----:B0-----:R-:W-:-:S05]  /*0830*/  IADD3 R4, PT, PT, RZ, -R5, RZ ;  /* 0x80000005ff047210 */ /* 0x001fca0007ffe0ff */
[----:B------:R-:W-:Y:S02]  /*0840*/  IMAD R9, R4, R3, RZ ;  /* 0x0000000304097224 */ /* 0x000fe400078e02ff */
[----:B------:R-:W-:-:S04]  /*0850*/  IMAD.MOV.U32 R4, RZ, RZ, RZ ;  /* 0x000000ffff047224 */ /* 0x000fc800078e00ff */
[----:B------:R-:W-:Y:S01]  /*0860*/  IMAD.HI.U32 R9, R5, R9, R4 ;  /* 0x0000000905097227 */ /* 0x000fe200078e0004 */
[----:B------:R-:W-:-:S03]  /*0870*/  IADD3 R4, PT, PT, R7, -R2, -R6 ;  /* 0x8000000207047210 */ /* 0x000fc60007ffe806 */
[----:B------:R-:W-:Y:S02]  /*0880*/  IMAD.MOV.U32 R7, RZ, RZ, RZ ;  /* 0x000000ffff077224 */ /* 0x000fe400078e00ff */
[----:B------:R-:W-:-:S05]  /*0890*/  IMAD.HI.U32 R9, R9, R4, RZ ;  /* 0x0000000409097227 */ /* 0x000fca00078e00ff */
[----:B------:R-:W-:-:S05]  /*08a0*/  IADD3 R5, PT, PT, -R9, RZ, RZ ;  /* 0x000000ff09057210 */ /* 0x000fca0007ffe1ff */
[----:B------:R-:W-:-:S05]  /*08b0*/  IMAD R4, R3, R5, R4 ;  /* 0x0000000503047224 */ /* 0x000fca00078e0204 */
[----:B------:R-:W-:-:S13]  /*08c0*/  ISETP.GE.U32.AND P0, PT, R4, R3, PT ;  /* 0x000000030400720c */ /* 0x000fda0003f06070 */
[----:B------:R-:W-:Y:S02]  /*08d0*/  @P0 IMAD.IADD R4, R4, 0x1, -R3 ;  /* 0x0000000104040824 */ /* 0x000fe400078e0a03 */
[----:B------:R-:W-:-:S03]  /*08e0*/  @P0 VIADD R9, R9, 0x1 ;  /* 0x0000000109090836 */ /* 0x000fc60000000000 */
[----:B------:R-:W-:-:S13]  /*08f0*/  ISETP.GE.U32.AND P1, PT, R4, R3, PT ;  /* 0x000000030400720c */ /* 0x000fda0003f26070 */
[----:B------:R-:W-:Y:S02]  /*0900*/  @P1 IADD3 R9, PT, PT, R9, 0x1, RZ ;  /* 0x0000000109091810 */ /* 0x000fe40007ffe0ff */
        /* <DEDUP_REMOVED lines=10> */
[----:B------:R-:W2:Y:S04]  /*09b0*/  LDG.E.U8.CONSTANT R12, desc[UR14][R4.64] ;  /* 0x0000000e040c7981 */ /* 0x000ea8000c1e9100 */
[----:B------:R0:W3:Y:S04]  /*09c0*/  LDG.E.U16.CONSTANT R6, desc[UR14][R6.64] ;  /* 0x0000000e06067981 */ /* 0x0000e8000c1e9500 */
[----:B------:R-:W4:Y:S01]  /*09d0*/  LDG.E.U8.CONSTANT R13, desc[UR14][R4.64+0x1] ;  /* 0x0000010e040d7981 */ /* 0x000f22000c1e9100 */
[----:B------:R-:W1:Y:S01]  /*09e0*/  S2UR UR9, SR_CgaCtaId ;  /* 0x00000000000979c3 */ /* 0x000e620000008800 */
[----:B------:R-:W-:Y:S01]  /*09f0*/  UMOV UR7, 0x400 ;  /* 0x0000040000077882 */ /* 0x000fe20000000000 */
[----:B------:R-:W-:Y:S01]  /*0a00*/  IMAD.MOV.U32 R24, RZ, RZ, R2 ;  /* 0x000000ffff187224 */ /* 0x000fe200078e0002 */
[----:B------:R-:W-:-:S04]  /*0a10*/  UIADD3 UR7, UPT, UPT, UR7, 0x80, URZ ;  /* 0x0000008007077890 */ /* 0x000fc8000fffe0ff */
[----:B-1----:R-:W-:-:S06]  /*0a20*/  ULEA UR7, UR9, UR7, 0x18 ;  /* 0x0000000709077291 */ /* 0x002fcc000f8ec0ff */
[----:B------:R-:W-:-:S06]  /*0a30*/  LEA R8, R0, UR7, 0x4 ;  /* 0x0000000700087c11 */ /* 0x000fcc000f8e20ff */
[----:B------:R-:W1:Y:S01]  /*0a40*/  LDS.128 R8, [R8] ;  /* 0x0000000008087984 */ /* 0x000e620000000c00 */
[C---:B--2---:R-:W-:Y:S02]  /*0a50*/  LOP3.LUT R14, R12.reuse, 0xf, RZ, 0xc0, !PT ;  /* 0x0000000f0c0e7812 */ /* 0x044fe400078ec0ff */
[----:B------:R-:W-:-:S03]  /*0a60*/  LEA.HI R12, R12, 0xfffffff8, RZ, 0x1c ;  /* 0xfffffff80c0c7811 */ /* 0x000fc600078fe0ff */
[----:B------:R-:W-:Y:S01]  /*0a70*/  VIADD R15, R14, 0xfffffff8 ;  /* 0xfffffff80e0f7836 */ /* 0x000fe20000000000 */
[----:B0-----:R-:W-:Y:S01]  /*0a80*/  I2FP.F32.S32 R7, R12 ;  /* 0x0000000c00077245 */ /* 0x001fe20000201400 */
[----:B---3--:R-:W-:Y:S01]  /*0a90*/  HADD2.F32 R14, -RZ, R6.H0_H0 ;  /* 0x20000006ff0e7230 */ /* 0x008fe20000004100 */
[C---:B----4-:R-:W-:Y:S02]  /*0aa0*/  LOP3.LUT R4, R13.reuse, 0xf, RZ, 0xc0, !PT ;  /* 0x0000000f0d047812 */ /* 0x050fe400078ec0ff */
[----:B------:R-:W-:Y:S02]  /*0ab0*/  I2FP.F32.S32 R5, R15 ;  /* 0x0000000f00057245 */ /* 0x000fe40000201400 */
[----:B------:R-:W-:Y:S02]  /*0ac0*/  IADD3 R4, PT, PT, R4, -0x8, RZ ;  /* 0xfffffff804047810 */ /* 0x000fe40007ffe0ff */
[----:B------:R-:W-:Y:S01]  /*0ad0*/  LEA.HI R6, R13, 0xfffffff8, RZ, 0x1c ;  /* 0xfffffff80d067811 */ /* 0x000fe200078fe0ff */
[C---:B------:R-:W-:Y:S01]  /*0ae0*/  FMUL R5, R14.reuse, R5 ;  /* 0x000000050e057220 */ /* 0x040fe20000400000 */
[----:B------:R-:W-:Y:S01]  /*0af0*/  I2FP.F32.S32 R13, R4 ;  /* 0x00000004000d7245 */ /* 0x000fe20000201400 */
[----:B------:R-:W-:-:S02]  /*0b00*/  FMUL R4, R14, R7 ;  /* 0x000000070e047220 */ /* 0x000fc40000400000 */
[----:B-1----:R-:W-:Y:S01]  /*0b10*/  FFMA R15, R5, R8, RZ ;  /* 0x00000008050f7223 */ /* 0x002fe200000000ff */
[----:B------:R-:W-:Y:S01]  /*0b20*/  I2FP.F32.S32 R5, R6 ;  /* 0x0000000600057245 */ /* 0x000fe20000201400 */
[----:B------:R-:W-:Y:S02]  /*0b30*/  FMUL R13, R14, R13 ;  /* 0x0000000d0e0d7220 */ /* 0x000fe40000400000 */
[----:B------:R-:W-:Y:S02]  /*0b40*/  FFMA R4, R4, R9, R15 ;  /* 0x0000000904047223 */ /* 0x000fe4000000000f */
[----:B------:R-:W-:Y:S02]  /*0b50*/  FMUL R14, R14, R5 ;  /* 0x000000050e0e7220 */ /* 0x000fe40000400000 */
[----:B------:R-:W-:-:S04]  /*0b60*/  FFMA R13, R13, R10, R4 ;  /* 0x0000000a0d0d7223 */ /* 0x000fc80000000004 */
[----:B------:R-:W-:-:S07]  /*0b70*/  FFMA R7, R14, R11, R13 ;  /* 0x0000000b0e077223 */ /* 0x000fce000000000d */
.L_x_69:
[----:B------:R-:W-:Y:S05]  /*0b80*/  BSYNC.RECONVERGENT B1 ;  /* 0x0000000000017941 */ /* 0x000fea0003800200 */
.L_x_68:
[----:B------:R-:W-:Y:S05]  /*0b90*/  @!P1 BRA `(.L_x_67) ;  /* 0x0000000400a09947 */ /* 0x000fea0003800000 */
[----:B------:R-:W0:Y:S01]  /*0ba0*/  S2UR UR9, SR_CgaCtaId ;  /* 0x00000000000979c3 */ /* 0x000e220000008800 */
[----:B------:R-:W-:Y:S01]  /*0bb0*/  UMOV UR7, 0x400 ;  /* 0x0000040000077882 */ /* 0x000fe20000000000 */
[C---:B------:R-:W-:Y:S01]  /*0bc0*/  IMAD.IADD R4, R24.reuse, 0x1, R3 ;  /* 0x0000000118047824 */ /* 0x040fe200078e0203 */
[----:B------:R-:W-:Y:S01]  /*0bd0*/  UIADD3 UR7, UPT, UPT, UR7, 0x80, URZ ;  /* 0x0000008007077890 */ /* 0x000fe2000fffe0ff */
[----:B------:R-:W-:Y:S01]  /*0be0*/  SHF.L.U32 R5, R3, 0x2, RZ ;  /* 0x0000000203057819 */ /* 0x000fe200000006ff */
[C---:B------:R-:W-:Y:S01]  /*0bf0*/  IMAD.SHL.U32 R18, R24.reuse, 0x2, RZ ;  /* 0x0000000218127824 */ /* 0x040fe200078e00ff */
[----:B------:R-:W-:Y:S01]  /*0c00*/  LEA R6, R24, 0x1, 0x2 ;  /* 0x0000000118067811 */ /* 0x000fe200078e10ff */
[----:B------:R-:W-:Y:S01]  /*0c10*/  IMAD.SHL.U32 R2, R4, 0x2, RZ ;  /* 0x0000000204027824 */ /* 0x000fe200078e00ff */
[----:B------:R-:W-:Y:S01]  /*0c20*/  LEA R16, R24, R5, 0x2 ;  /* 0x0000000518107211 */ /* 0x000fe200078e10ff */
[----:B0-----:R-:W-:-:S06]  /*0c30*/  ULEA UR7, UR9, UR7, 0x18 ;  /* 0x0000000709077291 */ /* 0x001fcc000f8ec0ff */
[----:B------:R-:W-:-:S07]  /*0c40*/  LEA R20, R24, UR7, 0x4 ;  /* 0x0000000718147c11 */ /* 0x000fce000f8e20ff */
.L_x_70:
[----:B------:R-:W-:Y:S01]  /*0c50*/  IADD3 R14, P0, PT, R18, UR4, RZ ;  /* 0x00000004120e7c10 */ /* 0x000fe2000ff1e0ff */
[----:B------:R-:W0:Y:S01]  /*0c60*/  LDS.128 R8, [R20] ;  /* 0x0000000014087984 */ /* 0x000e220000000c00 */
[----:B------:R-:W-:Y:S02]  /*0c70*/  SHF.R.U32.HI R13, RZ, 0x5, R24 ;  /* 0x00000005ff0d7819 */ /* 0x000fe40000011618 */
[----:B------:R-:W-:Y:S01]  /*0c80*/  SHF.R.U32.HI R29, RZ, 0x7, R6 ;  /* 0x00000007ff1d7819 */ /* 0x000fe20000011606 */
[----:B------:R-:W-:-:S05]  /*0c90*/  IMAD.X R15, RZ, RZ, UR6, P0 ;  /* 0x00000006ff0f7e24 */ /* 0x000fca00080e06ff */
[----:B------:R-:W2:Y:S01]  /*0ca0*/  LDG.E.U8.CONSTANT R17, desc[UR14][R14.64] ;  /* 0x0000000e0e117981 */ /* 0x000ea2000c1e9100 */
[----:B------:R-:W-:-:S03]  /*0cb0*/  IMAD.WIDE.U32 R12, R13, 0x2, R22 ;  /* 0x000000020d0c7825 */ /* 0x000fc600078e0016 */
[----:B------:R-:W3:Y:S01]  /*0cc0*/  LDG.E.U8.CONSTANT R25, desc[UR14][R14.64+0x1] ;  /* 0x0000010e0e197981 */ /* 0x000ee2000c1e9100 */
[----:B------:R-:W-:-:S03]  /*0cd0*/  IMAD.WIDE.U32 R28, R29, 0x2, R22 ;  /* 0x000000021d1c7825 */ /* 0x000fc600078e0016 */
[----:B------:R1:W4:Y:S04]  /*0ce0*/  LDG.E.U16.CONSTANT R19, desc[UR14][R12.64] ;  /* 0x0000000e0c137981 */ /* 0x000328000c1e9500 */
[----:B------:R-:W5:Y:S01]  /*0cf0*/  LDG.E.U16.CONSTANT R28, desc[UR14][R28.64] ;  /* 0x0000000e1c1c7981 */ /* 0x000f62000c1e9500 */
[----:B------:R-:W-:-:S05]  /*0d00*/  VIADD R21, R6, 0x1 ;  /* 0x0000000106157836 */ /* 0x000fca0000000000 */
[----:B------:R-:W-:Y:S02]  /*0d10*/  SHF.R.U32.HI R27, RZ, 0x7, R21 ;  /* 0x00000007ff1b7819 */ /* 0x000fe40000011615 */
[----:B------:R-:W-:-:S03]  /*0d20*/  IADD3 R21, PT, PT, R6, 0x2, RZ ;  /* 0x0000000206157810 */ /* 0x000fc60007ffe0ff */
[----:B-1----:R-:W-:Y:S01]  /*0d30*/  IMAD.WIDE.U32 R12, R27, 0x2, R22 ;  /* 0x000000021b0c7825 */ /* 0x002fe200078e0016 */
[----:B------:R-:W-:-:S04]  /*0d40*/  SHF.R.U32.HI R27, RZ, 0x7, R21 ;  /* 0x00000007ff1b7819 */ /* 0x000fc80000011615 */
[----:B------:R1:W3:Y:S01]  /*0d50*/  LDG.E.U16.CONSTANT R21, desc[UR14][R12.64] ;  /* 0x0000000e0c157981 */ /* 0x0002e2000c1e9500 */
[----:B------:R-:W-:-:S06]  /*0d60*/  IMAD.WIDE.U32 R26, R27, 0x2, R22 ;  /* 0x000000021b1a7825 */ /* 0x000fcc00078e0016 */
[----:B------:R-:W3:Y:S01]  /*0d70*/  LDG.E.U16.CONSTANT R26, desc[UR14][R26.64] ;  /* 0x0000000e1a1a7981 */ /* 0x000ee2000c1e9500 */
[----:B-1----:R-:W-:-:S04]  /*0d80*/  IADD3 R12, P0, PT, R2, UR4, RZ ;  /* 0x00000004020c7c10 */ /* 0x002fc8000ff1e0ff */
[----:B------:R-:W-:Y:S02]  /*0d90*/  IADD3.X R13, PT, PT, RZ, UR6, RZ, P0, !PT ;  /* 0x00000006ff0d7c10 */ /* 0x000fe400087fe4ff */
[----:B--2---:R-:W-:-:S05]  /*0da0*/  LOP3.LUT R29, R17, 0xf, RZ, 0xc0, !PT ;  /* 0x0000000f111d7812 */ /* 0x004fca00078ec0ff */
[----:B------:R-:W-:Y:S01]  /*0db0*/  VIADD R29, R29, 0xfffffff8 ;  /* 0xfffffff81d1d7836 */ /* 0x000fe20000000000 */
[----:B------:R-:W-:Y:S01]  /*0dc0*/  LEA.HI R17, R17, 0xfffffff8, RZ, 0x1c ;  /* 0xfffffff811117811 */ /* 0x000fe200078fe0ff */
[----:B----4-:R-:W-:-:S03]  /*0dd0*/  HADD2.F32 R19, -RZ, R19.H0_H0 ;  /* 0x20000013ff137230 */ /* 0x010fc60000004100 */
[----:B------:R-:W-:Y:S01]  /*0de0*/  I2FP.F32.S32 R14, R29 ;  /* 0x0000001d000e7245 */ /* 0x000fe20000201400 */
[----:B-----5:R-:W-:Y:S01]  /*0df0*/  HADD2.F32 R28, -RZ, R28.H0_H0 ;  /* 0x2000001cff1c7230 */ /* 0x020fe20000004100 */
[----:B------:R-:W-:-:S03]  /*0e00*/  I2FP.F32.S32 R17, R17 ;  /* 0x0000001100117245 */ /* 0x000fc60000201400 */
[----:B------:R-:W-:Y:S02]  /*0e10*/  FMUL R14, R19, R14 ;  /* 0x0000000e130e7220 */ /* 0x000fe40000400000 */
[----:B------:R-:W2:Y:S02]  /*0e20*/  LDG.E.U8.CONSTANT R19, desc[UR14][R12.64+0x1] ;  /* 0x0000010e0c137981 */ /* 0x000ea4000c1e9100 */
[----:B0-----:R-:W-:Y:S01]  /*0e30*/  FFMA R29, R14, R8, R7 ;  /* 0x000000080e1d7223 */ /* 0x001fe20000000007 */
[----:B------:R-:W-:Y:S02]  /*0e40*/  VIADD R8, R16, 0x1 ;  /* 0x0000000110087836 */ /* 0x000fe40000000000 */
[----:B------:R-:W-:Y:S01]  /*0e50*/  FMUL R28, R28, R17 ;  /* 0x000000111c1c7220 */ /* 0x000fe20000400000 */
[----:B------:R-:W-:-:S03]  /*0e60*/  SHF.R.U32.HI R7, RZ, 0x5, R4 ;  /* 0x00000005ff077819 */ /* 0x000fc60000011604 */
[----:B------:R-:W-:Y:S01]  /*0e70*/  FFMA R29, R28, R9, R29 ;  /* 0x000000091c1d7223 */ /* 0x000fe2000000001d */
[----:B------:R-:W-:Y:S01]  /*0e80*/  SHF.R.U32.HI R15, RZ, 0x7, R8 ;  /* 0x00000007ff0f7819 */ /* 0x000fe20000011608 */
[--C-:B------:R-:W-:Y:S02]  /*0e90*/  IMAD.WIDE.U32 R8, R7, 0x2, R22.reuse ;  /* 0x0000000207087825 */ /* 0x100fe400078e0016 */
[----:B------:R-:W4:Y:S02]  /*0ea0*/  LDG.E.U8.CONSTANT R7, desc[UR14][R12.64] ;  /* 0x0000000e0c077981 */ /* 0x000f24000c1e9100 */
[----:B------:R-:W-:Y:S02]  /*0eb0*/  VIADD R28, R16, 0x2 ;  /* 0x00000002101c7836 */ /* 0x000fe40000000000 */
[----:B------:R0:W5:Y:S01]  /*0ec0*/  LDG.E.U16.CONSTANT R17, desc[UR14][R8.64] ;  /* 0x0000000e08117981 */ /* 0x000162000c1e9500 */
[----:B------:R-:W-:Y:S02]  /*0ed0*/  IMAD.WIDE.U32 R14, R15, 0x2, R22 ;  /* 0x000000020f0e7825 */ /* 0x000fe400078e0016 */
[----:B------:R-:W-:-:S03]  /*0ee0*/  SHF.R.U32.HI R28, RZ, 0x7, R28 ;  /* 0x00000007ff1c7819 */ /* 0x000fc6000001161c */
[----:B------:R1:W2:Y:S01]  /*0ef0*/  LDG.E.U16.CONSTANT R27, desc[UR14][R14.64] ;  /* 0x0000000e0e1b7981 */ /* 0x0002a2000c1e9500 */
[----:B0-----:R-:W-:-:S05]  /*0f00*/  VIADD R8, R16, 0x3 ;  /* 0x0000000310087836 */ /* 0x001fca0000000000 */
[----:B-1----:R-:W-:Y:S01]  /*0f10*/  SHF.R.U32.HI R15, RZ, 0x7, R8 ;  /* 0x00000007ff0f7819 */ /* 0x002fe20000011608 */
[----:B------:R-:W-:-:S04]  /*0f20*/  IMAD.WIDE.U32 R8, R28, 0x2, R22 ;  /* 0x000000021c087825 */ /* 0x000fc800078e0016 */
[----:B------:R-:W-:Y:S01]  /*0f30*/  IMAD.WIDE.U32 R12, R15, 0x2, R22 ;  /* 0x000000020f0c7825 */ /* 0x000fe200078e0016 */
[----:B------:R3:W2:Y:S04]  /*0f40*/  LDG.E.U16.CONSTANT R28, desc[UR14][R8.64] ;  /* 0x0000000e081c7981 */ /* 0x0006a8000c1e9500 */
[----:B------:R0:W2:Y:S01]  /*0f50*/  LDG.E.U16.CONSTANT R8, desc[UR14][R12.64] ;  /* 0x0000000e0c087981 */ /* 0x0000a2000c1e9500 */
[----:B---3--:R-:W-:-:S04]  /*0f60*/  LOP3.LUT R9, R25, 0xf, RZ, 0xc0, !PT ;  /* 0x0000000f19097812 */ /* 0x008fc800078ec0ff */
[----:B------:R-:W-:Y:S01]  /*0f70*/  IADD3 R9, PT, PT, R9, -0x8, RZ ;  /* 0xfffffff809097810 */ /* 0x000fe20007ffe0ff */
[----:B------:R-:W-:-:S03]  /*0f80*/  HADD2.F32 R21, -RZ, R21.H0_H0 ;  /* 0x20000015ff157230 */ /* 0x000fc60000004100 */
[----:B0-----:R-:W-:Y:S01]  /*0f90*/  I2FP.F32.S32 R12, R9 ;  /* 0x00000009000c7245 */ /* 0x001fe20000201400 */
[----:B------:R-:W-:-:S04]  /*0fa0*/  IMAD R15, R3, 0x10, R20 ;  /* 0x00000010030f7824 */ /* 0x000fc800078e0214 */
[----:B------:R-:W-:-:S04]  /*0fb0*/  FMUL R14, R21, R12 ;  /* 0x0000000c150e7220 */ /* 0x000fc80000400000 */
[----:B------:R-:W-:Y:S02]  /*0fc0*/  FFMA R29, R14, R10, R29 ;  /* 0x0000000a0e1d7223 */ /* 0x000fe4000000001d */
[----:B------:R-:W0:Y:S01]  /*0fd0*/  LDS.128 R12, [R15] ;  /* 0x000000000f0c7984 */ /* 0x000e220000000c00 */
[----:B------:R-:W-:Y:S01]  /*0fe0*/  LEA.HI R25, R25, 0xfffffff8, RZ, 0x1c ;  /* 0xfffffff819197811 */ /* 0x000fe200078fe0ff */
[----:B------:R-:W-:-:S03]  /*0ff0*/  HADD2.F32 R26, -RZ, R26.H0_H0 ;  /* 0x2000001aff1a7230 */ /* 0x000fc60000004100 */
[----:B------:R-:W-:-:S05]  /*1000*/  I2FP.F32.S32 R25, R25 ;  /* 0x0000001900197245 */ /* 0x000fca0000201400 */
[----:B------:R-:W-:-:S04]  /*1010*/  FMUL R26, R26, R25 ;  /* 0x000000191a1a7220 */ /* 0x000fc80000400000 */
[----:B------:R-:W-:Y:S01]  /*1020*/  FFMA R11, R26, R11, R29 ;  /* 0x0000000b1a0b7223 */ /* 0x000fe2000000001d */
[----:B------:R-:W-:-:S04]  /*1030*/  IADD3 R24, PT, PT, R3, R24, R3 ;  /* 0x0000001803187210 */ /* 0x000fc80007ffe003 */
[----:B------:R-:W-:Y:S01]  /*1040*/  ISETP.GE.AND P0, PT, R24, UR8, PT ;  /* 0x0000000818007c0c */ /* 0x000fe2000bf06270 */
[----:B------:R-:W-:Y:S01]  /*1050*/  IMAD R4, R3, 0x2, R4 ;  /* 0x0000000203047824 */ /* 0x000fe200078e0204 */
[C---:B------:R-:W-:Y:S01]  /*1060*/  IADD3 R18, PT, PT, R5.reuse, R18, RZ ;  /* 0x0000001205127210 */ /* 0x040fe20007ffe0ff */
[----:B------:R-:W-:Y:S01]  /*1070*/  IMAD.IADD R2, R5, 0x1, R2 ;  /* 0x0000000105027824 */ /* 0x000fe200078e0202 */
[C---:B------:R-:W-:Y:S01]  /*1080*/  LEA R20, R3.reuse, R20, 0x5 ;  /* 0x0000001403147211 */ /* 0x040fe200078e28ff */
[C---:B------:R-:W-:Y:S02]  /*1090*/  IMAD R6, R3.reuse, 0x8, R6 ;  /* 0x0000000803067824 */ /* 0x040fe400078e0206 */
[----:B------:R-:W-:Y:S01]  /*10a0*/  IMAD R16, R3, 0x8, R16 ;  /* 0x0000000803107824 */ /* 0x000fe200078e0210 */
[C---:B----4-:R-:W-:Y:S02]  /*10b0*/  LOP3.LUT R9, R7.reuse, 0xf, RZ, 0xc0, !PT ;  /* 0x0000000f07097812 */ /* 0x050fe400078ec0ff */
[----:B------:R-:W-:-:S03]  /*10c0*/  LEA.HI R7, R7, 0xfffffff8, RZ, 0x1c ;  /* 0xfffffff807077811 */ /* 0x000fc600078fe0ff */
[----:B------:R-:W-:Y:S02]  /*10d0*/  VIADD R9, R9, 0xfffffff8 ;  /* 0xfffffff809097836 */ /* 0x000fe40000000000 */
[----:B-----5:R-:W-:-:S03]  /*10e0*/  HADD2.F32 R17, -RZ, R17.H0_H0 ;  /* 0x20000011ff117230 */ /* 0x020fc60000004100 */
[----:B------:R-:W-:Y:S02]  /*10f0*/  I2FP.F32.S32 R26, R9 ;  /* 0x00000009001a7245 */ /* 0x000fe40000201400 */
[----:B------:R-:W-:Y:S02]  /*1100*/  I2FP.F32.S32 R9, R7 ;  /* 0x0000000700097245 */ /* 0x000fe40000201400 */
[----:B--2---:R-:W-:Y:S01]  /*1110*/  LOP3.LUT R7, R19, 0xf, RZ, 0xc0, !PT ;  /* 0x0000000f13077812 */ /* 0x004fe200078ec0ff */
[----:B------:R-:W-:Y:S02]  /*1120*/  HADD2.F32 R10, -RZ, R27.H0_H0 ;  /* 0x2000001bff0a7230 */ /* 0x000fe40000004100 */
[----:B------:R-:W-:Y:S01]  /*1130*/  FMUL R26, R17, R26 ;  /* 0x0000001a111a7220 */ /* 0x000fe20000400000 */
[----:B------:R-:W-:Y:S02]  /*1140*/  IADD3 R7, PT, PT, R7, -0x8, RZ ;  /* 0xfffffff807077810 */ /* 0x000fe40007ffe0ff */
[----:B------:R-:W-:Y:S01]  /*1150*/  LEA.HI R19, R19, 0xfffffff8, RZ, 0x1c ;  /* 0xfffffff813137811 */ /* 0x000fe200078fe0ff */
[----:B------:R-:W-:Y:S01]  /*1160*/  FMUL R10, R10, R9 ;  /* 0x000000090a0a7220 */ /* 0x000fe20000400000 */
[----:B------:R-:W-:Y:S01]  /*1170*/  I2FP.F32.S32 R7, R7 ;  /* 0x0000000700077245 */ /* 0x000fe20000201400 */
[----:B0-----:R-:W-:Y:S01]  /*1180*/  FFMA R11, R26, R12, R11 ;  /* 0x0000000c1a0b7223 */ /* 0x001fe2000000000b */
[----:B------:R-:W-:Y:S01]  /*1190*/  HADD2.F32 R28, -RZ, R28.H0_H0 ;  /* 0x2000001cff1c7230 */ /* 0x000fe20000004100 */
[----:B------:R-:W-:-:S02]  /*11a0*/  I2FP.F32.S32 R19, R19 ;  /* 0x0000001300137245 */ /* 0x000fc40000201400 */
[----:B------:R-:W-:Y:S02]  /*11b0*/  FFMA R10, R10, R13, R11 ;  /* 0x0000000d0a0a7223 */ /* 0x000fe4000000000b */
[----:B------:R-:W-:Y:S01]  /*11c0*/  FMUL R7, R28, R7 ;  /* 0x000000071c077220 */ /* 0x000fe20000400000 */
[----:B------:R-:W-:-:S03]  /*11d0*/  HADD2.F32 R8, -RZ, R8.H0_H0 ;  /* 0x20000008ff087230 */ /* 0x000fc60000004100 */
[----:B------:R-:W-:Y:S02]  /*11e0*/  FFMA R7, R7, R14, R10 ;  /* 0x0000000e07077223 */ /* 0x000fe4000000000a */
[----:B------:R-:W-:-:S04]  /*11f0*/  FMUL R8, R8, R19 ;  /* 0x0000001308087220 */ /* 0x000fc80000400000 */
[----:B------:R-:W-:Y:S01]  /*1200*/  FFMA R7, R8, R15, R7 ;  /* 0x0000000f08077223 */ /* 0x000fe20000000007 */
[----:B------:R-:W-:Y:S06]  /*1210*/  @!P0 BRA `(.L_x_70) ;  /* 0xfffffff8008c8947 */ /* 0x000fec000383ffff */
.L_x_67:
[----:B------:R-:W-:Y:S05]  /*1220*/  BSYNC.RECONVERGENT B0 ;  /* 0x0000000000007941 */ /* 0x000fea0003800200 */
.L_x_66:
[----:B------:R-:W-:Y:S01]  /*1230*/  IMAD.U32 R3, RZ, RZ, UR8 ;  /* 0x00000008ff037e24 */ /* 0x000fe2000f8e00ff */
[----:B------:R-:W-:Y:S04]  /*1240*/  BSSY.RECONVERGENT B0, `(.L_x_71) ;  /* 0x0000021000007945 */ /* 0x000fe80003800200 */
[----:B------:R-:W-:-:S04]  /*1250*/  LEA R3, R3, R0, 0x2 ;  /* 0x0000000003037211 */ /* 0x000fc800078e10ff */
[----:B------:R-:W-:-:S13]  /*1260*/  ISETP.GE.AND P0, PT, R3, UR17, PT ;  /* 0x0000001103007c0c */ /* 0x000fda000bf06270 */
[----:B------:R-:W-:Y:S05]  /*1270*/  @P0 BRA `(.L_x_72) ;  /* 0x0000000000740947 */ /* 0x000fea0003800000 */
[----:B------:R-:W2:Y:S01]  /*1280*/  S2R R5, SR_CgaCtaId ;  /* 0x0000000000057919 */ /* 0x000ea20000008800 */
[----:B------:R-:W0:Y:S01]  /*1290*/  LDC R2, c[0x0][0x360] ;  /* 0x0000d800ff027b82 */ /* 0x000e220000000800 */
[----:B------:R-:W-:-:S05]  /*12a0*/  MOV R4, 0x400 ;  /* 0x0000040000047802 */ /* 0x000fca0000000f00 */
[----:B------:R-:W-:-:S05]  /*12b0*/  VIADD R4, R4, 0x80 ;  /* 0x0000008004047836 */ /* 0x000fca0000000000 */
[----:B--2---:R-:W-:-:S07]  /*12c0*/  LEA R12, R5, R4, 0x18 ;  /* 0x00000004050c7211 */ /* 0x004fce00078ec0ff */
.L_x_73:
        /* <DEDUP_REMOVED lines=11> */
[----:B------:R-:W-:Y:S02]  /*1380*/  LOP3.LUT R6, R3, 0x1, RZ, 0xc0, !PT ;  /* 0x0000000103067812 */ /* 0x000fe400078ec0ff */
[----:B0-----:R-:W-:Y:S02]  /*1390*/  IADD3 R3, PT, PT, R2, R3, RZ ;  /* 0x0000000302037210 */ /* 0x001fe40007ffe0ff */
[----:B------:R-:W0:Y:S01]  /*13a0*/  LDS R11, [R11] ;  /* 0x000000000b0b7984 */ /* 0x000e220000000800 */
[----:B------:R-:W-:Y:S02]  /*13b0*/  ISETP.NE.U32.AND P0, PT, R6, 0x1, PT ;  /* 0x000000010600780c */ /* 0x000fe40003f05070 */
[----:B--2---:R-:W-:-:S11]  /*13c0*/  LOP3.LUT R6, R8, 0xf, RZ, 0xc0, !PT ;  /* 0x0000000f08067812 */ /* 0x004fd600078ec0ff */
[----:B------:R-:W-:Y:S02]  /*13d0*/  @!P0 SHF.R.U32.HI R6, RZ, 0x4, R8 ;  /* 0x00000004ff068819 */ /* 0x000fe40000011608 */
[----:B------:R-:W-:-:S03]  /*13e0*/  ISETP.GE.AND P0, PT, R3, UR17, PT ;  /* 0x0000001103007c0c */ /* 0x000fc6000bf06270 */
[----:B------:R-:W-:Y:S02]  /*13f0*/  VIADD R10, R6, 0xfffffff8 ;  /* 0xfffffff8060a7836 */ /* 0x000fe40000000000 */
[----:B---3--:R-:W-:-:S03]  /*1400*/  HADD2.F32 R6, -RZ, R4.H0_H0 ;  /* 0x20000004ff067230 */ /* 0x008fc60000004100 */
[----:B------:R-:W-:-:S05]  /*1410*/  I2FP.F32.S32 R9, R10 ;  /* 0x0000000a00097245 */ /* 0x000fca0000201400 */
[----:B------:R-:W-:-:S04]  /*1420*/  FMUL R6, R6, R9 ;  /* 0x0000000906067220 */ /* 0x000fc80000400000 */
[----:B0-----:R-:W-:Y:S01]  /*1430*/  FFMA R7, R6, R11, R7 ;  /* 0x0000000b06077223 */ /* 0x001fe20000000007 */
[----:B------:R-:W-:Y:S06]  /*1440*/  @!P0 BRA `(.L_x_73) ;  /* 0xfffffffc00a08947 */ /* 0x000fec000383ffff */
.L_x_72:
[----:B------:R-:W-:Y:S05]  /*1450*/  BSYNC.RECONVERGENT B0 ;  /* 0x0000000000007941 */ /* 0x000fea0003800200 */
.L_x_71:
[----:B------:R-:W0:Y:S01]  /*1460*/  SHFL.DOWN PT, R2, R7, 0x10, 0x1f ;  /* 0x0a001f0007027f89 */ /* 0x000e2200000e0000 */
[C---:B--2---:R-:W-:Y:S02]  /*1470*/  LOP3.LUT P0, R8, R0.reuse, 0x1f, RZ, 0xc0, !PT ;  /* 0x0000001f00087812 */ /* 0x044fe4000780c0ff */
[----:B------:R-:W-:-:S11]  /*1480*/  ISETP.GT.U32.AND P1, PT, R0, 0x1f, PT ;  /* 0x0000001f0000780c */ /* 0x000fd60003f24070 */
[----:B------:R-:W1:Y:S01]  /*1490*/  @!P0 S2R R10, SR_CgaCtaId ;  /* 0x00000000000a8919 */ /* 0x000e620000008800 */
[----:B0-----:R-:W-:Y:S01]  /*14a0*/  FADD R2, R2, R7 ;  /* 0x0000000702027221 */ /* 0x001fe20000000000 */
[----:B------:R-:W-:-:S04]  /*14b0*/  @!P0 MOV R7, 0x400 ;  /* 0x0000040000078802 */ /* 0x000fc80000000f00 */
        /* <DEDUP_REMOVED lines=38> */
[----:B------:R-:W-:-:S05]  /*1720*/  MOV R3, UR5 ;  /* 0x0000000500037c02 */ /* 0x000fca0008000f00 */
[----:B------:R-:W-:Y:S01]  /*1730*/  STG.E desc[UR14][R2.64], R7 ;  /* 0x0000000702007986 */ /* 0x000fe2000c10190e */
[----:B------:R-:W-:Y:S05]  /*1740*/  EXIT ;  /* 0x000000000000794d */ /* 0x000fea0003800000 */
.L_x_74:
        /* <DEDUP_REMOVED lines=11> */
.L_x_103:


//--------------------- .text._Z19int4_gemv_kernel_v3PfPKfPKhPK6__halfiii --------------------------
	.section	.text._Z19int4_gemv_kernel_v3PfPKfPKhPK6__halfiii,"ax",@progbits
	.align	128
        .global         _Z19int4_gemv_kernel_v3PfPKfPKhPK6__halfiii
        .type           _Z19int4_gemv_kernel_v3PfPKfPKhPK6__halfiii,@function
        .size           _Z19int4_gemv_kernel_v3PfPKfPKhPK6__halfiii,(.L_x_104 - _Z19int4_gemv_kernel_v3PfPKfPKhPK6__halfiii)
        .other          _Z19int4_gemv_kernel_v3PfPKfPKhPK6__halfiii,@"STO_CUDA_ENTRY STV_DEFAULT"
_Z19int4_gemv_kernel_v3PfPKfPKhPK6__halfiii:
.text._Z19int4_gemv_kernel_v3PfPKfPKhPK6__halfiii:
        /* <DEDUP_REMOVED lines=56> */
.L_x_79:
[----:B------:R0:W2:Y:S01]  /*0380*/  LDG.E.128.CONSTANT R4, desc[UR14][R2.64] ;  /* 0x0000000e02047981 */ /* 0x0000a2000c1e9d00 */
[----:B------:R-:W-:-:S05]  /*0390*/  VIADD R8, R8, 0x1 ;  /* 0x0000000108087836 */ /* 0x000fca0000000000 */
[----:B------:R-:W-:Y:S01]  /*03a0*/  ISETP.NE.AND P0, PT, R8, RZ, PT ;  /* 0x000000ff0800720c */ /* 0x000fe20003f05270 */
[C---:B0-----:R-:W-:Y:S01]  /*03b0*/  IMAD.WIDE.U32 R2, R0.reuse, 0x10, R2 ;  /* 0x0000001000027825 */ /* 0x041fe200078e0002 */
[----:B--2---:R0:W-:Y:S03]  /*03c0*/  STS.128 [R9], R4 ;  /* 0x0000000409007388 */ /* 0x0041e60000000c00 */
[----:B0-----:R-:W-:-:S08]  /*03d0*/  IMAD R9, R0, 0x10, R9 ;  /* 0x0000001000097824 */ /* 0x001fd000078e0209 */
[----:B------:R-:W-:Y:S05]  /*03e0*/  @P0 BRA `(.L_x_79) ;  /* 0xfffffffc00e40947 */ /* 0x000fea000383ffff */
.L_x_78:
[----:B------:R-:W-:Y:S05]  /*03f0*/  BSYNC.RECONVERGENT B1 ;  /* 0x0000000000017941 */ /* 0x000fea0003800200 */
.L_x_77:
        /* <DEDUP_REMOVED lines=10> */
.L_x_80:
        /* <DEDUP_REMOVED lines=23> */
.L_x_76:
[----:B------:R-:W-:Y:S05]  /*0610*/  BSYNC.RECONVERGENT B0 ;  /* 0x0000000000007941 */ /* 0x000fea0003800200 */
.L_x_75:
        /* <DEDUP_REMOVED lines=115> */
.L_x_84:
[----:B------:R-:W-:Y:S05]  /*0d50*/  BSYNC.RECONVERGENT B1 ;  /* 0x0000000000017941 */ /* 0x000fea0003800200 */
.L_x_83:
        /* <DEDUP_REMOVED lines=9> */
.L_x_85:
        /* <DEDUP_REMOVED lines=116> */
.L_x_82:
[----:B------:R-:W-:Y:S05]  /*1530*/  BSYNC.RECONVERGENT B0 ;  /* 0x0000000000007941 */ /* 0x000fea0003800200 */
.L_x_81:
        /* <DEDUP_REMOVED lines=11> */
.L_x_88:
        /* <DEDUP_REMOVED lines=24> */
.L_x_87:
[----:B------:R-:W-:Y:S05]  /*1770*/  BSYNC.RECONVERGENT B0 ;  /* 0x0000000000007941 */ /* 0x000fea0003800200 */
.L_x_86:
        /* <DEDUP_REMOVED lines=47> */
.L_x_89:
        /* <DEDUP_REMOVED lines=9> */
.L_x_104:


//--------------------- .text._Z16int4_gemv_kernelPfPKfPKhPK6__halfiii --------------------------
	.section	.text._Z16int4_gemv_kernelPfPKfPKhPK6__halfiii,"ax",@progbits
	.align	128
        .global         _Z16int4_gemv_kernelPfPKfPKhPK6__halfiii
        .type           _Z16int4_gemv_kernelPfPKfPKhPK6__halfiii,@function
        .size           _Z16int4_gemv_kernelPfPKfPKhPK6__halfiii,(.L_x_105 - _Z16int4_gemv_kernelPfPKfPKhPK6__halfiii)
        .other          _Z16int4_gemv_kernelPfPKfPKhPK6__halfiii,@"STO_CUDA_ENTRY STV_DEFAULT"
_Z16int4_gemv_kernelPfPKfPKhPK6__halfiii:
.text._Z16int4_gemv_kernelPfPKfPKhPK6__halfiii:
        /* <DEDUP_REMOVED lines=20> */
.L_x_92:
[----:B0-2---:R-:W-:-:S06]  /*0140*/  IMAD.WIDE R4, R9, 0x4, R6 ;  /* 0x0000000409047825 */ /* 0x005fcc00078e0206 */
[----:B------:R-:W2:Y:S01]  /*0150*/  LDG.E.CONSTANT R4, desc[UR8][R4.64] ;  /* 0x0000000804047981 */ /* 0x000ea2000c1e9900 */
[----:B------:R-:W-:Y:S02]  /*0160*/  IMAD R11, R9, 0x4, R8 ;  /* 0x00000004090b7824 */ /* 0x000fe400078e0208 */
[----:B-1----:R-:W-:-:S05]  /*0170*/  IMAD.IADD R9, R10, 0x1, R9 ;  /* 0x000000010a097824 */ /* 0x002fca00078e0209 */
[----:B------:R-:W-:Y:S01]  /*0180*/  ISETP.GE.AND P1, PT, R9, R3, PT ;  /* 0x000000030900720c */ /* 0x000fe20003f26270 */
[----:B--2---:R0:W-:-:S12]  /*0190*/  STS [R11], R4 ;  /* 0x000000040b007388 */ /* 0x0041d80000000800 */
[----:B------:R-:W-:Y:S05]  /*01a0*/  @!P1 BRA `(.L_x_92) ;  /* 0xfffffffc00e49947 */ /* 0x000fea000383ffff */
.L_x_91:
[----:B------:R-:W-:Y:S05]  /*01b0*/  BSYNC.RECONVERGENT B0 ;  /* 0x0000000000007941 */ /* 0x000fea0003800200 */
.L_x_90:
        /* <DEDUP_REMOVED lines=21> */
.L_x_95:
        /* <DEDUP_REMOVED lines=28> */
.L_x_94:
[----:B------:R-:W-:Y:S05]  /*04d0*/  BSYNC.RECONVERGENT B0 ;  /* 0x0000000000007941 */ /* 0x000fea0003800200 */
.L_x_93:
        /* <DEDUP_REMOVED lines=47> */
.L_x_96:
        /* <DEDUP_REMOVED lines=11> */
.L_x_105:


//--------------------- .nv.shared._Z21int4_gemv_bias_kernelPfPKfPKhPK6__halfS1_iii --------------------------
	.section	.nv.shared._Z21int4_gemv_bias_kernelPfPKfPKhPK6__halfS1_iii,"aw",@nobits
	.sectionflags	@""
	.align	16
.nv.shared._Z21int4_gemv_bias_kernelPfPKfPKhPK6__halfS1_iii:
	.zero		1152


//--------------------- .nv.shared.reserved.0     --------------------------
	.section	.nv.shared.reserved.0,"aw",@nobits
	.weak		__nv_reservedSMEM_offset_0_alias
	.size		__nv_reservedSMEM_offset_0_alias, 0, 64
	.other		__nv_reservedSMEM_offset_0_alias,@"STO_CUDA_RESERVED_SHARED STV_DEFAULT"
__nv_reservedSMEM_offset_0_alias:
	.zero		0
	.zero		64


//--------------------- .nv.shared._Z19int4_gemv_kernel_v5PfPKfPKhPK6__halfiii --------------------------
	.section	.nv.shared._Z19int4_gemv_kernel_v5PfPKfPKhPK6__halfiii,"aw",@nobits
	.sectionflags	@""
	.align	16
.nv.shared._Z19int4_gemv_kernel_v5PfPKfPKhPK6__halfiii:
	.zero		1152


//--------------------- .nv.shared._Z19int4_gemv_kernel_v4PfPKfPKhPK6__halfiii --------------------------
	.section	.nv.shared._Z19int4_gemv_kernel_v4PfPKfPKhPK6__halfiii,"aw",@nobits
	.sectionflags	@""
	.align	16
.nv.shared._Z19int4_gemv_kernel_v4PfPKfPKhPK6__halfiii:
	.zero		1152


//--------------------- .nv.shared._Z28int4_gemv_multirow_2x_kernelPfPKfPKhPK6__halfiii --------------------------
	.section	.nv.shared._Z28int4_gemv_multirow_2x_kernelPfPKfPKhPK6__halfiii,"aw",@nobits
	.sectionflags	@""
	.align	16
	.zero		1024


//--------------------- .nv.shared._Z30int4_gemv_multirow_wide_kernelPfPKfPKhPK6__halfiii --------------------------
	.section	.nv.shared._Z30int4_gemv_multirow_wide_kernelPfPKfPKhPK6__halfiii,"aw",@nobits
	.sectionflags	@""
	.align	16
	.zero		1024


//--------------------- .nv.shared._Z25int4_gemv_multirow_kernelPfPKfPKhPK6__halfiii --------------------------
	.section	.nv.shared._Z25int4_gemv_multirow_kernelPfPKfPKhPK6__halfiii,"aw",@nobits
	.sectionflags	@""
	.align	16
	.zero		1024


//--------------------- .nv.shared._Z19int4_gemv_kernel_v2PfPKfPKhPK6__halfiii --------------------------
	.section	.nv.shared._Z19int4_gemv_kernel_v2PfPKfPKhPK6__halfiii,"aw",@nobits
	.sectionflags	@""
	.align	16
.nv.shared._Z19int4_gemv_kernel_v2PfPKfPKhPK6__halfiii:
	.zero		1152


//--------------------- .nv.shared._Z19int4_gemv_kernel_v3PfPKfPKhPK6__halfiii --------------------------
	.section	.nv.shared._Z19int4_gemv_kernel_v3PfPKfPKhPK6__halfiii,"aw",@nobits
	.sectionflags	@""
	.align	16
.nv.shared._Z19int4_gemv_kernel_v3PfPKfPKhPK6__halfiii:
	.zero		1152


//--------------------- .nv.shared._Z16int4_gemv_kernelPfPKfPKhPK6__halfiii --------------------------
	.section	.nv.shared._Z16int4_gemv_kernelPfPKfPKhPK6__halfiii,"aw",@nobits
	.sectionflags	@""
	.align	16
.nv.shared._Z16int4_gemv_kernelPfPKfPKhPK6__halfiii:
	.zero		1152


//--------------------- .nv.constant0._Z21int4_gemv_bias_kernelPfPKfPKhPK6__halfS1_iii --------------------------
	.section	.nv.constant0._Z21int4_gemv_bias_kernelPfPKfPKhPK6__halfS1_iii,"a",@progbits
	.sectionflags	@""
	.align	4
.nv.constant0._Z21int4_gemv_bias_kernelPfPKfPKhPK6__halfS1_iii:
	.zero		948


//--------------------- .nv.constant0._Z19int4_gemv_kernel_v5PfPKfPKhPK6__halfiii --------------------------
	.section	.nv.constant0._Z19int4_gemv_kernel_v5PfPKfPKhPK6__halfiii,"a",@progbits
	.sectionflags	@""
	.align	4
.nv.constant0._Z19int4_gemv_kernel_v5PfPKfPKhPK6__halfiii:
	.zero		940


//--------------------- .nv.constant0._Z19int4_gemv_kernel_v4PfPKfPKhPK6__halfiii --------------------------
	.section	.nv.constant0._Z19int4_gemv_kernel_v4PfPKfPKhPK6__halfiii,"a",@progbits
	.sectionflags	@""
	.align	4
.nv.constant0._Z19int4_gemv_kernel_v4PfPKfPKhPK6__halfiii:
	.zero		940


//--------------------- .nv.constant0._Z28int4_gemv_multirow_2x_kernelPfPKfPKhPK6__halfiii --------------------------
	.section	.nv.constant0._Z28int4_gemv_multirow_2x_kernelPfPKfPKhPK6__halfiii,"a",@progbits
	.sectionflags	@""
	.align	4
.nv.constant0._Z28int4_gemv_multirow_2x_kernelPfPKfPKhPK6__halfiii:
	.zero		940


//--------------------- .nv.constant0._Z30int4_gemv_multirow_wide_kernelPfPKfPKhPK6__halfiii --------------------------
	.section	.nv.constant0._Z30int4_gemv_multirow_wide_kernelPfPKfPKhPK6__halfiii,"a",@progbits
	.sectionflags	@""
	.align	4
.nv.constant0._Z30int4_gemv_multirow_wide_kernelPfPKfPKhPK6__halfiii:
	.zero		940


//--------------------- .nv.constant0._Z25int4_gemv_multirow_kernelPfPKfPKhPK6__halfiii --------------------------
	.section	.nv.constant0._Z25int4_gemv_multirow_kernelPfPKfPKhPK6__halfiii,"a",@progbits
	.sectionflags	@""
	.align	4
.nv.constant0._Z25int4_gemv_multirow_kernelPfPKfPKhPK6__halfiii:
	.zero		940


//--------------------- .nv.constant0._Z19int4_gemv_kernel_v2PfPKfPKhPK6__halfiii --------------------------
	.section	.nv.constant0._Z19int4_gemv_kernel_v2PfPKfPKhPK6__halfiii,"a",@progbits
	.sectionflags	@""
	.align	4
.nv.constant0._Z19int4_gemv_kernel_v2PfPKfPKhPK6__halfiii:
	.zero		940


//--------------------- .nv.constant0._Z19int4_gemv_kernel_v3PfPKfPKhPK6__halfiii --------------------------
	.section	.nv.constant0._Z19int4_gemv_kernel_v3PfPKfPKhPK6__halfiii,"a",@progbits
	.sectionflags	@""
	.align	4
.nv.constant0._Z19int4_gemv_kernel_v3PfPKfPKhPK6__halfiii:
	.zero		940


//--------------------- .nv.constant0._Z16int4_gemv_kernelPfPKfPKhPK6__halfiii --------------------------
	.section	.nv.constant0._Z16int4_gemv_kernelPfPKfPKhPK6__halfiii,"a",@progbits
	.sectionflags	@""
	.align	4
.nv.constant0._Z16int4_gemv_kernelPfPKfPKhPK6__halfiii:
	.zero		940


//--------------------- SYMBOLS --------------------------

	.type		.nv.reservedSmem.offset0,@object
	.size		.nv.reservedSmem.offset0,0x4
	.type		.nv.reservedSmem.cap,@object
	.size		.nv.reservedSmem.cap,0x4
